//
// Generated by NVIDIA NVVM Compiler
//
// Compiler Build ID: CL-36424714
// Cuda compilation tools, release 13.0, V13.0.88
// Based on NVVM 20.0.0
//

.version 9.0
.target sm_100
.address_size 64

	// .globl	_Z7softmaxPdS_i
.extern .shared .align 16 .b8 shared_mem[];
.extern .shared .align 16 .b8 shared_loss[];

.visible .entry _Z7softmaxPdS_i(
	.param .u64 .ptr .align 1 _Z7softmaxPdS_i_param_0,
	.param .u64 .ptr .align 1 _Z7softmaxPdS_i_param_1,
	.param .u32 _Z7softmaxPdS_i_param_2
)
{
	.reg .pred 	%p<14>;
	.reg .b32 	%r<49>;
	.reg .b32 	%f<5>;
	.reg .b64 	%rd<10>;
	.reg .b64 	%fd<57>;

	ld.param.u64 	%rd3, [_Z7softmaxPdS_i_param_0];
	ld.param.u64 	%rd2, [_Z7softmaxPdS_i_param_1];
	ld.param.u32 	%r13, [_Z7softmaxPdS_i_param_2];
	cvta.to.global.u64 	%rd4, %rd3;
	mov.u32 	%r1, %tid.x;
	mov.u32 	%r14, %ctaid.x;
	mov.u32 	%r2, %ntid.x;
	mad.lo.s32 	%r3, %r14, %r2, %r1;
	setp.ge.s32 	%p1, %r3, %r13;
	mul.wide.s32 	%rd5, %r3, 8;
	add.s64 	%rd1, %rd4, %rd5;
	shl.b32 	%r15, %r1, 3;
	mov.u32 	%r16, shared_mem;
	add.s32 	%r4, %r16, %r15;
	@%p1 bra 	$L__BB0_5;
	ld.global.f64 	%fd1, [%rd1];
	fma.rn.f64 	%fd12, %fd1, 0d3FF71547652B82FE, 0d4338000000000000;
	{
	.reg .b32 %temp; 
	mov.b64 	{%r5, %temp}, %fd12;
	}
	mov.f64 	%fd13, 0dC338000000000000;
	add.rn.f64 	%fd14, %fd12, %fd13;
	fma.rn.f64 	%fd15, %fd14, 0dBFE62E42FEFA39EF, %fd1;
	fma.rn.f64 	%fd16, %fd14, 0dBC7ABC9E3B39803F, %fd15;
	fma.rn.f64 	%fd17, %fd16, 0d3E5ADE1569CE2BDF, 0d3E928AF3FCA213EA;
	fma.rn.f64 	%fd18, %fd17, %fd16, 0d3EC71DEE62401315;
	fma.rn.f64 	%fd19, %fd18, %fd16, 0d3EFA01997C89EB71;
	fma.rn.f64 	%fd20, %fd19, %fd16, 0d3F2A01A014761F65;
	fma.rn.f64 	%fd21, %fd20, %fd16, 0d3F56C16C1852B7AF;
	fma.rn.f64 	%fd22, %fd21, %fd16, 0d3F81111111122322;
	fma.rn.f64 	%fd23, %fd22, %fd16, 0d3FA55555555502A1;
	fma.rn.f64 	%fd24, %fd23, %fd16, 0d3FC5555555555511;
	fma.rn.f64 	%fd25, %fd24, %fd16, 0d3FE000000000000B;
	fma.rn.f64 	%fd26, %fd25, %fd16, 0d3FF0000000000000;
	fma.rn.f64 	%fd27, %fd26, %fd16, 0d3FF0000000000000;
	{
	.reg .b32 %temp; 
	mov.b64 	{%r6, %temp}, %fd27;
	}
	{
	.reg .b32 %temp; 
	mov.b64 	{%temp, %r7}, %fd27;
	}
	shl.b32 	%r17, %r5, 20;
	add.s32 	%r18, %r17, %r7;
	mov.b64 	%fd55, {%r6, %r18};
	{
	.reg .b32 %temp; 
	mov.b64 	{%temp, %r19}, %fd1;
	}
	mov.b32 	%f3, %r19;
	abs.f32 	%f1, %f3;
	setp.lt.f32 	%p2, %f1, 0f4086232B;
	@%p2 bra 	$L__BB0_4;
	setp.lt.f64 	%p3, %fd1, 0d0000000000000000;
	add.f64 	%fd28, %fd1, 0d7FF0000000000000;
	selp.f64 	%fd55, 0d0000000000000000, %fd28, %p3;
	setp.geu.f32 	%p4, %f1, 0f40874800;
	@%p4 bra 	$L__BB0_4;
	shr.u32 	%r20, %r5, 31;
	add.s32 	%r21, %r5, %r20;
	shr.s32 	%r22, %r21, 1;
	shl.b32 	%r23, %r22, 20;
	add.s32 	%r24, %r7, %r23;
	mov.b64 	%fd29, {%r6, %r24};
	sub.s32 	%r25, %r5, %r22;
	shl.b32 	%r26, %r25, 20;
	add.s32 	%r27, %r26, 1072693248;
	mov.b32 	%r28, 0;
	mov.b64 	%fd30, {%r28, %r27};
	mul.f64 	%fd55, %fd30, %fd29;
$L__BB0_4:
	st.shared.f64 	[%r4], %fd55;
	bra.uni 	$L__BB0_6;
$L__BB0_5:
	mov.b64 	%rd6, 0;
	st.shared.u64 	[%r4], %rd6;
$L__BB0_6:
	bar.sync 	0;
	setp.lt.u32 	%p5, %r2, 2;
	@%p5 bra 	$L__BB0_11;
	mov.b32 	%r48, 1;
$L__BB0_8:
	shl.b32 	%r9, %r48, 1;
	add.s32 	%r30, %r9, 1023;
	and.b32  	%r32, %r30, %r1;
	setp.ne.s32 	%p6, %r32, 0;
	add.s32 	%r33, %r48, %r1;
	setp.ge.u32 	%p7, %r33, %r2;
	or.pred  	%p8, %p6, %p7;
	@%p8 bra 	$L__BB0_10;
	shl.b32 	%r34, %r48, 3;
	add.s32 	%r35, %r4, %r34;
	ld.shared.f64 	%fd31, [%r35];
	ld.shared.f64 	%fd32, [%r4];
	add.f64 	%fd33, %fd31, %fd32;
	st.shared.f64 	[%r4], %fd33;
$L__BB0_10:
	bar.sync 	0;
	setp.lt.u32 	%p9, %r9, %r2;
	mov.u32 	%r48, %r9;
	@%p9 bra 	$L__BB0_8;
$L__BB0_11:
	setp.ge.s32 	%p10, %r3, %r13;
	@%p10 bra 	$L__BB0_16;
	ld.shared.f64 	%fd6, [shared_mem];
	ld.global.f64 	%fd7, [%rd1];
	fma.rn.f64 	%fd34, %fd7, 0d3FF71547652B82FE, 0d4338000000000000;
	{
	.reg .b32 %temp; 
	mov.b64 	{%r10, %temp}, %fd34;
	}
	mov.f64 	%fd35, 0dC338000000000000;
	add.rn.f64 	%fd36, %fd34, %fd35;
	fma.rn.f64 	%fd37, %fd36, 0dBFE62E42FEFA39EF, %fd7;
	fma.rn.f64 	%fd38, %fd36, 0dBC7ABC9E3B39803F, %fd37;
	fma.rn.f64 	%fd39, %fd38, 0d3E5ADE1569CE2BDF, 0d3E928AF3FCA213EA;
	fma.rn.f64 	%fd40, %fd39, %fd38, 0d3EC71DEE62401315;
	fma.rn.f64 	%fd41, %fd40, %fd38, 0d3EFA01997C89EB71;
	fma.rn.f64 	%fd42, %fd41, %fd38, 0d3F2A01A014761F65;
	fma.rn.f64 	%fd43, %fd42, %fd38, 0d3F56C16C1852B7AF;
	fma.rn.f64 	%fd44, %fd43, %fd38, 0d3F81111111122322;
	fma.rn.f64 	%fd45, %fd44, %fd38, 0d3FA55555555502A1;
	fma.rn.f64 	%fd46, %fd45, %fd38, 0d3FC5555555555511;
	fma.rn.f64 	%fd47, %fd46, %fd38, 0d3FE000000000000B;
	fma.rn.f64 	%fd48, %fd47, %fd38, 0d3FF0000000000000;
	fma.rn.f64 	%fd49, %fd48, %fd38, 0d3FF0000000000000;
	{
	.reg .b32 %temp; 
	mov.b64 	{%r11, %temp}, %fd49;
	}
	{
	.reg .b32 %temp; 
	mov.b64 	{%temp, %r12}, %fd49;
	}
	shl.b32 	%r36, %r10, 20;
	add.s32 	%r37, %r36, %r12;
	mov.b64 	%fd56, {%r11, %r37};
	{
	.reg .b32 %temp; 
	mov.b64 	{%temp, %r38}, %fd7;
	}
	mov.b32 	%f4, %r38;
	abs.f32 	%f2, %f4;
	setp.lt.f32 	%p11, %f2, 0f4086232B;
	@%p11 bra 	$L__BB0_15;
	setp.lt.f64 	%p12, %fd7, 0d0000000000000000;
	add.f64 	%fd50, %fd7, 0d7FF0000000000000;
	selp.f64 	%fd56, 0d0000000000000000, %fd50, %p12;
	setp.geu.f32 	%p13, %f2, 0f40874800;
	@%p13 bra 	$L__BB0_15;
	shr.u32 	%r39, %r10, 31;
	add.s32 	%r40, %r10, %r39;
	shr.s32 	%r41, %r40, 1;
	shl.b32 	%r42, %r41, 20;
	add.s32 	%r43, %r12, %r42;
	mov.b64 	%fd51, {%r11, %r43};
	sub.s32 	%r44, %r10, %r41;
	shl.b32 	%r45, %r44, 20;
	add.s32 	%r46, %r45, 1072693248;
	mov.b32 	%r47, 0;
	mov.b64 	%fd52, {%r47, %r46};
	mul.f64 	%fd56, %fd52, %fd51;
$L__BB0_15:
	div.rn.f64 	%fd53, %fd56, %fd6;
	add.f64 	%fd54, %fd53, 0d3EE4F8B588E368F1;
	cvta.to.global.u64 	%rd7, %rd2;
	add.s64 	%rd9, %rd7, %rd5;
	st.global.f64 	[%rd9], %fd54;
$L__BB0_16:
	ret;

}
	// .globl	_Z4ReLUPdS_i
.visible .entry _Z4ReLUPdS_i(
	.param .u64 .ptr .align 1 _Z4ReLUPdS_i_param_0,
	.param .u64 .ptr .align 1 _Z4ReLUPdS_i_param_1,
	.param .u32 _Z4ReLUPdS_i_param_2
)
{
	.reg .pred 	%p<2>;
	.reg .b32 	%r<6>;
	.reg .b64 	%rd<8>;
	.reg .b64 	%fd<3>;

	ld.param.u64 	%rd1, [_Z4ReLUPdS_i_param_0];
	ld.param.u64 	%rd2, [_Z4ReLUPdS_i_param_1];
	ld.param.u32 	%r2, [_Z4ReLUPdS_i_param_2];
	mov.u32 	%r3, %ctaid.x;
	mov.u32 	%r4, %ntid.x;
	mov.u32 	%r5, %tid.x;
	mad.lo.s32 	%r1, %r3, %r4, %r5;
	setp.ge.s32 	%p1, %r1, %r2;
	@%p1 bra 	$L__BB1_2;
	cvta.to.global.u64 	%rd3, %rd2;
	cvta.to.global.u64 	%rd4, %rd1;
	mul.wide.s32 	%rd5, %r1, 8;
	add.s64 	%rd6, %rd4, %rd5;
	ld.global.f64 	%fd1, [%rd6];
	max.f64 	%fd2, %fd1, 0d0000000000000000;
	add.s64 	%rd7, %rd3, %rd5;
	st.global.f64 	[%rd7], %fd2;
$L__BB1_2:
	ret;

}
	// .globl	_Z19forward_propagationPdS_S_S_ii
.visible .entry _Z19forward_propagationPdS_S_S_ii(
	.param .u64 .ptr .align 1 _Z19forward_propagationPdS_S_S_ii_param_0,
	.param .u64 .ptr .align 1 _Z19forward_propagationPdS_S_S_ii_param_1,
	.param .u64 .ptr .align 1 _Z19forward_propagationPdS_S_S_ii_param_2,
	.param .u64 .ptr .align 1 _Z19forward_propagationPdS_S_S_ii_param_3,
	.param .u32 _Z19forward_propagationPdS_S_S_ii_param_4,
	.param .u32 _Z19forward_propagationPdS_S_S_ii_param_5
)
{
	.reg .pred 	%p<11>;
	.reg .b32 	%r<38>;
	.reg .b64 	%rd<35>;
	.reg .b64 	%fd<110>;

	ld.param.u64 	%rd12, [_Z19forward_propagationPdS_S_S_ii_param_0];
	ld.param.u64 	%rd13, [_Z19forward_propagationPdS_S_S_ii_param_1];
	ld.param.u64 	%rd10, [_Z19forward_propagationPdS_S_S_ii_param_2];
	ld.param.u64 	%rd11, [_Z19forward_propagationPdS_S_S_ii_param_3];
	ld.param.u32 	%r24, [_Z19forward_propagationPdS_S_S_ii_param_4];
	ld.param.u32 	%r23, [_Z19forward_propagationPdS_S_S_ii_param_5];
	cvta.to.global.u64 	%rd1, %rd12;
	cvta.to.global.u64 	%rd2, %rd13;
	mov.u32 	%r25, %ctaid.x;
	mov.u32 	%r26, %ntid.x;
	mov.u32 	%r27, %tid.x;
	mad.lo.s32 	%r1, %r25, %r26, %r27;
	setp.ge.s32 	%p1, %r1, %r24;
	@%p1 bra 	$L__BB2_15;
	cvta.to.global.u64 	%rd14, %rd10;
	mul.wide.s32 	%rd15, %r1, 8;
	add.s64 	%rd16, %rd14, %rd15;
	ld.global.f64 	%fd109, [%rd16];
	setp.lt.s32 	%p2, %r23, 1;
	@%p2 bra 	$L__BB2_14;
	mul.lo.s32 	%r2, %r23, %r1;
	and.b32  	%r3, %r23, 15;
	setp.lt.u32 	%p3, %r23, 16;
	mov.b32 	%r34, 0;
	@%p3 bra 	$L__BB2_5;
	and.b32  	%r34, %r23, 2147483632;
	neg.s32 	%r32, %r34;
	add.s64 	%rd3, %rd2, 64;
	add.s64 	%rd33, %rd1, 64;
	mov.u32 	%r31, %r2;
$L__BB2_4:
	.pragma "nounroll";
	mul.wide.s32 	%rd17, %r31, 8;
	add.s64 	%rd18, %rd3, %rd17;
	ld.global.f64 	%fd16, [%rd18+-64];
	ld.global.f64 	%fd17, [%rd33+-64];
	fma.rn.f64 	%fd18, %fd16, %fd17, %fd109;
	ld.global.f64 	%fd19, [%rd18+-56];
	ld.global.f64 	%fd20, [%rd33+-56];
	fma.rn.f64 	%fd21, %fd19, %fd20, %fd18;
	ld.global.f64 	%fd22, [%rd18+-48];
	ld.global.f64 	%fd23, [%rd33+-48];
	fma.rn.f64 	%fd24, %fd22, %fd23, %fd21;
	ld.global.f64 	%fd25, [%rd18+-40];
	ld.global.f64 	%fd26, [%rd33+-40];
	fma.rn.f64 	%fd27, %fd25, %fd26, %fd24;
	ld.global.f64 	%fd28, [%rd18+-32];
	ld.global.f64 	%fd29, [%rd33+-32];
	fma.rn.f64 	%fd30, %fd28, %fd29, %fd27;
	ld.global.f64 	%fd31, [%rd18+-24];
	ld.global.f64 	%fd32, [%rd33+-24];
	fma.rn.f64 	%fd33, %fd31, %fd32, %fd30;
	ld.global.f64 	%fd34, [%rd18+-16];
	ld.global.f64 	%fd35, [%rd33+-16];
	fma.rn.f64 	%fd36, %fd34, %fd35, %fd33;
	ld.global.f64 	%fd37, [%rd18+-8];
	ld.global.f64 	%fd38, [%rd33+-8];
	fma.rn.f64 	%fd39, %fd37, %fd38, %fd36;
	ld.global.f64 	%fd40, [%rd18];
	ld.global.f64 	%fd41, [%rd33];
	fma.rn.f64 	%fd42, %fd40, %fd41, %fd39;
	ld.global.f64 	%fd43, [%rd18+8];
	ld.global.f64 	%fd44, [%rd33+8];
	fma.rn.f64 	%fd45, %fd43, %fd44, %fd42;
	ld.global.f64 	%fd46, [%rd18+16];
	ld.global.f64 	%fd47, [%rd33+16];
	fma.rn.f64 	%fd48, %fd46, %fd47, %fd45;
	ld.global.f64 	%fd49, [%rd18+24];
	ld.global.f64 	%fd50, [%rd33+24];
	fma.rn.f64 	%fd51, %fd49, %fd50, %fd48;
	ld.global.f64 	%fd52, [%rd18+32];
	ld.global.f64 	%fd53, [%rd33+32];
	fma.rn.f64 	%fd54, %fd52, %fd53, %fd51;
	ld.global.f64 	%fd55, [%rd18+40];
	ld.global.f64 	%fd56, [%rd33+40];
	fma.rn.f64 	%fd57, %fd55, %fd56, %fd54;
	ld.global.f64 	%fd58, [%rd18+48];
	ld.global.f64 	%fd59, [%rd33+48];
	fma.rn.f64 	%fd60, %fd58, %fd59, %fd57;
	ld.global.f64 	%fd61, [%rd18+56];
	ld.global.f64 	%fd62, [%rd33+56];
	fma.rn.f64 	%fd109, %fd61, %fd62, %fd60;
	add.s32 	%r32, %r32, 16;
	add.s32 	%r31, %r31, 16;
	add.s64 	%rd33, %rd33, 128;
	setp.ne.s32 	%p4, %r32, 0;
	@%p4 bra 	$L__BB2_4;
$L__BB2_5:
	setp.eq.s32 	%p5, %r3, 0;
	@%p5 bra 	$L__BB2_14;
	and.b32  	%r11, %r23, 7;
	setp.lt.u32 	%p6, %r3, 8;
	@%p6 bra 	$L__BB2_8;
	add.s32 	%r29, %r34, %r2;
	mul.wide.s32 	%rd19, %r29, 8;
	add.s64 	%rd20, %rd2, %rd19;
	ld.global.f64 	%fd64, [%rd20];
	mul.wide.u32 	%rd21, %r34, 8;
	add.s64 	%rd22, %rd1, %rd21;
	ld.global.f64 	%fd65, [%rd22];
	fma.rn.f64 	%fd66, %fd64, %fd65, %fd109;
	ld.global.f64 	%fd67, [%rd20+8];
	ld.global.f64 	%fd68, [%rd22+8];
	fma.rn.f64 	%fd69, %fd67, %fd68, %fd66;
	ld.global.f64 	%fd70, [%rd20+16];
	ld.global.f64 	%fd71, [%rd22+16];
	fma.rn.f64 	%fd72, %fd70, %fd71, %fd69;
	ld.global.f64 	%fd73, [%rd20+24];
	ld.global.f64 	%fd74, [%rd22+24];
	fma.rn.f64 	%fd75, %fd73, %fd74, %fd72;
	ld.global.f64 	%fd76, [%rd20+32];
	ld.global.f64 	%fd77, [%rd22+32];
	fma.rn.f64 	%fd78, %fd76, %fd77, %fd75;
	ld.global.f64 	%fd79, [%rd20+40];
	ld.global.f64 	%fd80, [%rd22+40];
	fma.rn.f64 	%fd81, %fd79, %fd80, %fd78;
	ld.global.f64 	%fd82, [%rd20+48];
	ld.global.f64 	%fd83, [%rd22+48];
	fma.rn.f64 	%fd84, %fd82, %fd83, %fd81;
	ld.global.f64 	%fd85, [%rd20+56];
	ld.global.f64 	%fd86, [%rd22+56];
	fma.rn.f64 	%fd109, %fd85, %fd86, %fd84;
	add.s32 	%r34, %r34, 8;
$L__BB2_8:
	setp.eq.s32 	%p7, %r11, 0;
	@%p7 bra 	$L__BB2_14;
	and.b32  	%r14, %r23, 3;
	setp.lt.u32 	%p8, %r11, 4;
	@%p8 bra 	$L__BB2_11;
	add.s32 	%r30, %r34, %r2;
	mul.wide.s32 	%rd23, %r30, 8;
	add.s64 	%rd24, %rd2, %rd23;
	ld.global.f64 	%fd88, [%rd24];
	mul.wide.u32 	%rd25, %r34, 8;
	add.s64 	%rd26, %rd1, %rd25;
	ld.global.f64 	%fd89, [%rd26];
	fma.rn.f64 	%fd90, %fd88, %fd89, %fd109;
	ld.global.f64 	%fd91, [%rd24+8];
	ld.global.f64 	%fd92, [%rd26+8];
	fma.rn.f64 	%fd93, %fd91, %fd92, %fd90;
	ld.global.f64 	%fd94, [%rd24+16];
	ld.global.f64 	%fd95, [%rd26+16];
	fma.rn.f64 	%fd96, %fd94, %fd95, %fd93;
	ld.global.f64 	%fd97, [%rd24+24];
	ld.global.f64 	%fd98, [%rd26+24];
	fma.rn.f64 	%fd109, %fd97, %fd98, %fd96;
	add.s32 	%r34, %r34, 4;
$L__BB2_11:
	setp.eq.s32 	%p9, %r14, 0;
	@%p9 bra 	$L__BB2_14;
	mul.wide.u32 	%rd27, %r34, 8;
	add.s64 	%rd34, %rd1, %rd27;
	add.s32 	%r37, %r34, %r2;
	neg.s32 	%r36, %r14;
$L__BB2_13:
	.pragma "nounroll";
	mul.wide.s32 	%rd28, %r37, 8;
	add.s64 	%rd29, %rd2, %rd28;
	ld.global.f64 	%fd99, [%rd29];
	ld.global.f64 	%fd100, [%rd34];
	fma.rn.f64 	%fd109, %fd99, %fd100, %fd109;
	add.s64 	%rd34, %rd34, 8;
	add.s32 	%r37, %r37, 1;
	add.s32 	%r36, %r36, 1;
	setp.ne.s32 	%p10, %r36, 0;
	@%p10 bra 	$L__BB2_13;
$L__BB2_14:
	cvta.to.global.u64 	%rd30, %rd11;
	add.s64 	%rd32, %rd30, %rd15;
	st.global.f64 	[%rd32], %fd109;
$L__BB2_15:
	ret;

}
	// .globl	_Z14compute_delta3PdS_S_i
.visible .entry _Z14compute_delta3PdS_S_i(
	.param .u64 .ptr .align 1 _Z14compute_delta3PdS_S_i_param_0,
	.param .u64 .ptr .align 1 _Z14compute_delta3PdS_S_i_param_1,
	.param .u64 .ptr .align 1 _Z14compute_delta3PdS_S_i_param_2,
	.param .u32 _Z14compute_delta3PdS_S_i_param_3
)
{
	.reg .pred 	%p<2>;
	.reg .b32 	%r<6>;
	.reg .b64 	%rd<11>;
	.reg .b64 	%fd<4>;

	ld.param.u64 	%rd1, [_Z14compute_delta3PdS_S_i_param_0];
	ld.param.u64 	%rd2, [_Z14compute_delta3PdS_S_i_param_1];
	ld.param.u64 	%rd3, [_Z14compute_delta3PdS_S_i_param_2];
	ld.param.u32 	%r2, [_Z14compute_delta3PdS_S_i_param_3];
	mov.u32 	%r3, %ctaid.x;
	mov.u32 	%r4, %ntid.x;
	mov.u32 	%r5, %tid.x;
	mad.lo.s32 	%r1, %r3, %r4, %r5;
	setp.ge.s32 	%p1, %r1, %r2;
	@%p1 bra 	$L__BB3_2;
	cvta.to.global.u64 	%rd4, %rd1;
	cvta.to.global.u64 	%rd5, %rd2;
	cvta.to.global.u64 	%rd6, %rd3;
	mul.wide.s32 	%rd7, %r1, 8;
	add.s64 	%rd8, %rd4, %rd7;
	ld.global.f64 	%fd1, [%rd8];
	add.s64 	%rd9, %rd5, %rd7;
	ld.global.f64 	%fd2, [%rd9];
	sub.f64 	%fd3, %fd1, %fd2;
	add.s64 	%rd10, %rd6, %rd7;
	st.global.f64 	[%rd10], %fd3;
$L__BB3_2:
	ret;

}
	// .globl	_Z13compute_deltaPdS_S_S_ii
.visible .entry _Z13compute_deltaPdS_S_S_ii(
	.param .u64 .ptr .align 1 _Z13compute_deltaPdS_S_S_ii_param_0,
	.param .u64 .ptr .align 1 _Z13compute_deltaPdS_S_S_ii_param_1,
	.param .u64 .ptr .align 1 _Z13compute_deltaPdS_S_S_ii_param_2,
	.param .u64 .ptr .align 1 _Z13compute_deltaPdS_S_S_ii_param_3,
	.param .u32 _Z13compute_deltaPdS_S_S_ii_param_4,
	.param .u32 _Z13compute_deltaPdS_S_S_ii_param_5
)
{
	.reg .pred 	%p<12>;
	.reg .b32 	%r<38>;
	.reg .b64 	%rd<61>;
	.reg .b64 	%fd<115>;

	ld.param.u64 	%rd11, [_Z13compute_deltaPdS_S_S_ii_param_0];
	ld.param.u64 	%rd12, [_Z13compute_deltaPdS_S_S_ii_param_1];
	ld.param.u64 	%rd9, [_Z13compute_deltaPdS_S_S_ii_param_2];
	ld.param.u64 	%rd10, [_Z13compute_deltaPdS_S_S_ii_param_3];
	ld.param.u32 	%r23, [_Z13compute_deltaPdS_S_S_ii_param_4];
	ld.param.u32 	%r24, [_Z13compute_deltaPdS_S_S_ii_param_5];
	cvta.to.global.u64 	%rd1, %rd11;
	cvta.to.global.u64 	%rd2, %rd12;
	mov.u32 	%r25, %ctaid.x;
	mov.u32 	%r26, %ntid.x;
	mov.u32 	%r27, %tid.x;
	mad.lo.s32 	%r1, %r25, %r26, %r27;
	setp.ge.s32 	%p1, %r1, %r24;
	@%p1 bra 	$L__BB4_15;
	setp.lt.s32 	%p2, %r23, 1;
	mov.f64 	%fd114, 0d0000000000000000;
	@%p2 bra 	$L__BB4_14;
	and.b32  	%r2, %r23, 15;
	setp.lt.u32 	%p3, %r23, 16;
	mov.f64 	%fd114, 0d0000000000000000;
	mov.b32 	%r34, 0;
	@%p3 bra 	$L__BB4_5;
	and.b32  	%r34, %r23, 2147483632;
	neg.s32 	%r32, %r34;
	shl.b32 	%r5, %r24, 4;
	add.s64 	%rd59, %rd1, 64;
	mov.f64 	%fd114, 0d0000000000000000;
	mul.wide.s32 	%rd15, %r24, 8;
	mov.u32 	%r31, %r1;
$L__BB4_4:
	.pragma "nounroll";
	mul.wide.s32 	%rd13, %r31, 8;
	add.s64 	%rd14, %rd2, %rd13;
	ld.global.f64 	%fd18, [%rd14];
	ld.global.f64 	%fd19, [%rd59+-64];
	fma.rn.f64 	%fd20, %fd18, %fd19, %fd114;
	add.s64 	%rd16, %rd14, %rd15;
	ld.global.f64 	%fd21, [%rd16];
	ld.global.f64 	%fd22, [%rd59+-56];
	fma.rn.f64 	%fd23, %fd21, %fd22, %fd20;
	add.s64 	%rd17, %rd16, %rd15;
	ld.global.f64 	%fd24, [%rd17];
	ld.global.f64 	%fd25, [%rd59+-48];
	fma.rn.f64 	%fd26, %fd24, %fd25, %fd23;
	add.s64 	%rd18, %rd17, %rd15;
	ld.global.f64 	%fd27, [%rd18];
	ld.global.f64 	%fd28, [%rd59+-40];
	fma.rn.f64 	%fd29, %fd27, %fd28, %fd26;
	add.s64 	%rd19, %rd18, %rd15;
	ld.global.f64 	%fd30, [%rd19];
	ld.global.f64 	%fd31, [%rd59+-32];
	fma.rn.f64 	%fd32, %fd30, %fd31, %fd29;
	add.s64 	%rd20, %rd19, %rd15;
	ld.global.f64 	%fd33, [%rd20];
	ld.global.f64 	%fd34, [%rd59+-24];
	fma.rn.f64 	%fd35, %fd33, %fd34, %fd32;
	add.s64 	%rd21, %rd20, %rd15;
	ld.global.f64 	%fd36, [%rd21];
	ld.global.f64 	%fd37, [%rd59+-16];
	fma.rn.f64 	%fd38, %fd36, %fd37, %fd35;
	add.s64 	%rd22, %rd21, %rd15;
	ld.global.f64 	%fd39, [%rd22];
	ld.global.f64 	%fd40, [%rd59+-8];
	fma.rn.f64 	%fd41, %fd39, %fd40, %fd38;
	add.s64 	%rd23, %rd22, %rd15;
	ld.global.f64 	%fd42, [%rd23];
	ld.global.f64 	%fd43, [%rd59];
	fma.rn.f64 	%fd44, %fd42, %fd43, %fd41;
	add.s64 	%rd24, %rd23, %rd15;
	ld.global.f64 	%fd45, [%rd24];
	ld.global.f64 	%fd46, [%rd59+8];
	fma.rn.f64 	%fd47, %fd45, %fd46, %fd44;
	add.s64 	%rd25, %rd24, %rd15;
	ld.global.f64 	%fd48, [%rd25];
	ld.global.f64 	%fd49, [%rd59+16];
	fma.rn.f64 	%fd50, %fd48, %fd49, %fd47;
	add.s64 	%rd26, %rd25, %rd15;
	ld.global.f64 	%fd51, [%rd26];
	ld.global.f64 	%fd52, [%rd59+24];
	fma.rn.f64 	%fd53, %fd51, %fd52, %fd50;
	add.s64 	%rd27, %rd26, %rd15;
	ld.global.f64 	%fd54, [%rd27];
	ld.global.f64 	%fd55, [%rd59+32];
	fma.rn.f64 	%fd56, %fd54, %fd55, %fd53;
	add.s64 	%rd28, %rd27, %rd15;
	ld.global.f64 	%fd57, [%rd28];
	ld.global.f64 	%fd58, [%rd59+40];
	fma.rn.f64 	%fd59, %fd57, %fd58, %fd56;
	add.s64 	%rd29, %rd28, %rd15;
	ld.global.f64 	%fd60, [%rd29];
	ld.global.f64 	%fd61, [%rd59+48];
	fma.rn.f64 	%fd62, %fd60, %fd61, %fd59;
	add.s64 	%rd30, %rd29, %rd15;
	ld.global.f64 	%fd63, [%rd30];
	ld.global.f64 	%fd64, [%rd59+56];
	fma.rn.f64 	%fd114, %fd63, %fd64, %fd62;
	add.s32 	%r32, %r32, 16;
	add.s32 	%r31, %r31, %r5;
	add.s64 	%rd59, %rd59, 128;
	setp.ne.s32 	%p4, %r32, 0;
	@%p4 bra 	$L__BB4_4;
$L__BB4_5:
	setp.eq.s32 	%p5, %r2, 0;
	@%p5 bra 	$L__BB4_14;
	and.b32  	%r11, %r23, 7;
	setp.lt.u32 	%p6, %r2, 8;
	@%p6 bra 	$L__BB4_8;
	mad.lo.s32 	%r29, %r34, %r24, %r1;
	mul.wide.s32 	%rd31, %r29, 8;
	add.s64 	%rd32, %rd2, %rd31;
	ld.global.f64 	%fd66, [%rd32];
	mul.wide.u32 	%rd33, %r34, 8;
	add.s64 	%rd34, %rd1, %rd33;
	ld.global.f64 	%fd67, [%rd34];
	fma.rn.f64 	%fd68, %fd66, %fd67, %fd114;
	mul.wide.s32 	%rd35, %r24, 8;
	add.s64 	%rd36, %rd32, %rd35;
	ld.global.f64 	%fd69, [%rd36];
	ld.global.f64 	%fd70, [%rd34+8];
	fma.rn.f64 	%fd71, %fd69, %fd70, %fd68;
	add.s64 	%rd37, %rd36, %rd35;
	ld.global.f64 	%fd72, [%rd37];
	ld.global.f64 	%fd73, [%rd34+16];
	fma.rn.f64 	%fd74, %fd72, %fd73, %fd71;
	add.s64 	%rd38, %rd37, %rd35;
	ld.global.f64 	%fd75, [%rd38];
	ld.global.f64 	%fd76, [%rd34+24];
	fma.rn.f64 	%fd77, %fd75, %fd76, %fd74;
	add.s64 	%rd39, %rd38, %rd35;
	ld.global.f64 	%fd78, [%rd39];
	ld.global.f64 	%fd79, [%rd34+32];
	fma.rn.f64 	%fd80, %fd78, %fd79, %fd77;
	add.s64 	%rd40, %rd39, %rd35;
	ld.global.f64 	%fd81, [%rd40];
	ld.global.f64 	%fd82, [%rd34+40];
	fma.rn.f64 	%fd83, %fd81, %fd82, %fd80;
	add.s64 	%rd41, %rd40, %rd35;
	ld.global.f64 	%fd84, [%rd41];
	ld.global.f64 	%fd85, [%rd34+48];
	fma.rn.f64 	%fd86, %fd84, %fd85, %fd83;
	add.s64 	%rd42, %rd41, %rd35;
	ld.global.f64 	%fd87, [%rd42];
	ld.global.f64 	%fd88, [%rd34+56];
	fma.rn.f64 	%fd114, %fd87, %fd88, %fd86;
	add.s32 	%r34, %r34, 8;
$L__BB4_8:
	setp.eq.s32 	%p7, %r11, 0;
	@%p7 bra 	$L__BB4_14;
	and.b32  	%r14, %r23, 3;
	setp.lt.u32 	%p8, %r11, 4;
	@%p8 bra 	$L__BB4_11;
	mad.lo.s32 	%r30, %r34, %r24, %r1;
	mul.wide.s32 	%rd43, %r30, 8;
	add.s64 	%rd44, %rd2, %rd43;
	ld.global.f64 	%fd90, [%rd44];
	mul.wide.u32 	%rd45, %r34, 8;
	add.s64 	%rd46, %rd1, %rd45;
	ld.global.f64 	%fd91, [%rd46];
	fma.rn.f64 	%fd92, %fd90, %fd91, %fd114;
	mul.wide.s32 	%rd47, %r24, 8;
	add.s64 	%rd48, %rd44, %rd47;
	ld.global.f64 	%fd93, [%rd48];
	ld.global.f64 	%fd94, [%rd46+8];
	fma.rn.f64 	%fd95, %fd93, %fd94, %fd92;
	add.s64 	%rd49, %rd48, %rd47;
	ld.global.f64 	%fd96, [%rd49];
	ld.global.f64 	%fd97, [%rd46+16];
	fma.rn.f64 	%fd98, %fd96, %fd97, %fd95;
	add.s64 	%rd50, %rd49, %rd47;
	ld.global.f64 	%fd99, [%rd50];
	ld.global.f64 	%fd100, [%rd46+24];
	fma.rn.f64 	%fd114, %fd99, %fd100, %fd98;
	add.s32 	%r34, %r34, 4;
$L__BB4_11:
	setp.eq.s32 	%p9, %r14, 0;
	@%p9 bra 	$L__BB4_14;
	mul.wide.u32 	%rd51, %r34, 8;
	add.s64 	%rd60, %rd1, %rd51;
	mad.lo.s32 	%r37, %r34, %r24, %r1;
	neg.s32 	%r36, %r14;
$L__BB4_13:
	.pragma "nounroll";
	mul.wide.s32 	%rd52, %r37, 8;
	add.s64 	%rd53, %rd2, %rd52;
	ld.global.f64 	%fd101, [%rd53];
	ld.global.f64 	%fd102, [%rd60];
	fma.rn.f64 	%fd114, %fd101, %fd102, %fd114;
	add.s64 	%rd60, %rd60, 8;
	add.s32 	%r37, %r37, %r24;
	add.s32 	%r36, %r36, 1;
	setp.ne.s32 	%p10, %r36, 0;
	@%p10 bra 	$L__BB4_13;
$L__BB4_14:
	cvta.to.global.u64 	%rd54, %rd10;
	mul.wide.s32 	%rd55, %r1, 8;
	add.s64 	%rd56, %rd54, %rd55;
	ld.global.f64 	%fd103, [%rd56];
	setp.gt.f64 	%p11, %fd103, 0d0000000000000000;
	selp.f64 	%fd104, 0d3FF0000000000000, 0d0000000000000000, %p11;
	mul.f64 	%fd105, %fd114, %fd104;
	cvta.to.global.u64 	%rd57, %rd9;
	add.s64 	%rd58, %rd57, %rd55;
	st.global.f64 	[%rd58], %fd105;
$L__BB4_15:
	ret;

}
	// .globl	_Z22backward_propagation_WPdS_S_ii
.visible .entry _Z22backward_propagation_WPdS_S_ii(
	.param .u64 .ptr .align 1 _Z22backward_propagation_WPdS_S_ii_param_0,
	.param .u64 .ptr .align 1 _Z22backward_propagation_WPdS_S_ii_param_1,
	.param .u64 .ptr .align 1 _Z22backward_propagation_WPdS_S_ii_param_2,
	.param .u32 _Z22backward_propagation_WPdS_S_ii_param_3,
	.param .u32 _Z22backward_propagation_WPdS_S_ii_param_4
)
{
	.reg .pred 	%p<6>;
	.reg .b32 	%r<12>;
	.reg .b64 	%rd<18>;
	.reg .b64 	%fd<7>;

	ld.param.u64 	%rd8, [_Z22backward_propagation_WPdS_S_ii_param_0];
	ld.param.u64 	%rd9, [_Z22backward_propagation_WPdS_S_ii_param_1];
	ld.param.u64 	%rd10, [_Z22backward_propagation_WPdS_S_ii_param_2];
	ld.param.u32 	%r4, [_Z22backward_propagation_WPdS_S_ii_param_3];
	ld.param.u32 	%r5, [_Z22backward_propagation_WPdS_S_ii_param_4];
	mov.u32 	%r6, %ctaid.x;
	mov.u32 	%r7, %ntid.x;
	mov.u32 	%r8, %tid.x;
	mad.lo.s32 	%r1, %r6, %r7, %r8;
	setp.ge.s32 	%p1, %r1, %r5;
	setp.lt.s32 	%p2, %r4, 1;
	or.pred  	%p3, %p1, %p2;
	@%p3 bra 	$L__BB5_5;
	cvta.to.global.u64 	%rd11, %rd10;
	mul.wide.s32 	%rd12, %r1, 8;
	add.s64 	%rd1, %rd11, %rd12;
	cvta.to.global.u64 	%rd2, %rd8;
	cvta.to.global.u64 	%rd3, %rd9;
	mov.b32 	%r11, 0;
$L__BB5_2:
	mad.lo.s32 	%r10, %r11, %r5, %r1;
	mul.wide.s32 	%rd13, %r10, 8;
	add.s64 	%rd4, %rd3, %rd13;
	mul.wide.u32 	%rd14, %r11, 8;
	add.s64 	%rd15, %rd2, %rd14;
	ld.global.f64 	%fd2, [%rd15];
	mul.f64 	%fd3, %fd2, 0d3F50624DD2F1A9FC;
	ld.global.f64 	%fd4, [%rd1];
	mul.f64 	%fd1, %fd3, %fd4;
	ld.global.u64 	%rd17, [%rd4];
$L__BB5_3:
	mov.b64 	%fd5, %rd17;
	sub.f64 	%fd6, %fd5, %fd1;
	mov.b64 	%rd16, %fd6;
	atom.relaxed.global.cas.b64 	%rd7, [%rd4], %rd17, %rd16;
	setp.ne.s64 	%p4, %rd17, %rd7;
	mov.u64 	%rd17, %rd7;
	@%p4 bra 	$L__BB5_3;
	add.s32 	%r11, %r11, 1;
	setp.ne.s32 	%p5, %r11, %r4;
	@%p5 bra 	$L__BB5_2;
$L__BB5_5:
	ret;

}
	// .globl	_Z22backward_propagation_BPdS_i
.visible .entry _Z22backward_propagation_BPdS_i(
	.param .u64 .ptr .align 1 _Z22backward_propagation_BPdS_i_param_0,
	.param .u64 .ptr .align 1 _Z22backward_propagation_BPdS_i_param_1,
	.param .u32 _Z22backward_propagation_BPdS_i_param_2
)
{
	.reg .pred 	%p<3>;
	.reg .b32 	%r<6>;
	.reg .b64 	%rd<13>;
	.reg .b64 	%fd<5>;

	ld.param.u64 	%rd5, [_Z22backward_propagation_BPdS_i_param_0];
	ld.param.u64 	%rd6, [_Z22backward_propagation_BPdS_i_param_1];
	ld.param.u32 	%r2, [_Z22backward_propagation_BPdS_i_param_2];
	mov.u32 	%r3, %ctaid.x;
	mov.u32 	%r4, %ntid.x;
	mov.u32 	%r5, %tid.x;
	mad.lo.s32 	%r1, %r3, %r4, %r5;
	setp.ge.s32 	%p1, %r1, %r2;
	@%p1 bra 	$L__BB6_3;
	cvta.to.global.u64 	%rd7, %rd5;
	cvta.to.global.u64 	%rd8, %rd6;
	mul.wide.s32 	%rd9, %r1, 8;
	add.s64 	%rd1, %rd8, %rd9;
	add.s64 	%rd10, %rd7, %rd9;
	ld.global.f64 	%fd2, [%rd10];
	mul.f64 	%fd1, %fd2, 0d3F50624DD2F1A9FC;
	ld.global.u64 	%rd12, [%rd1];
$L__BB6_2:
	mov.b64 	%fd3, %rd12;
	sub.f64 	%fd4, %fd3, %fd1;
	mov.b64 	%rd11, %fd4;
	atom.relaxed.global.cas.b64 	%rd4, [%rd1], %rd12, %rd11;
	setp.ne.s64 	%p2, %rd12, %rd4;
	mov.u64 	%rd12, %rd4;
	@%p2 bra 	$L__BB6_2;
$L__BB6_3:
	ret;

}
	// .globl	_Z20cross_entropy_kernelPdS_S_i
.visible .entry _Z20cross_entropy_kernelPdS_S_i(
	.param .u64 .ptr .align 1 _Z20cross_entropy_kernelPdS_S_i_param_0,
	.param .u64 .ptr .align 1 _Z20cross_entropy_kernelPdS_S_i_param_1,
	.param .u64 .ptr .align 1 _Z20cross_entropy_kernelPdS_S_i_param_2,
	.param .u32 _Z20cross_entropy_kernelPdS_S_i_param_3
)
{
	.reg .pred 	%p<11>;
	.reg .b32 	%r<42>;
	.reg .b64 	%rd<16>;
	.reg .b64 	%fd<54>;

	ld.param.u64 	%rd5, [_Z20cross_entropy_kernelPdS_S_i_param_0];
	ld.param.u64 	%rd6, [_Z20cross_entropy_kernelPdS_S_i_param_1];
	ld.param.u64 	%rd7, [_Z20cross_entropy_kernelPdS_S_i_param_2];
	ld.param.u32 	%r17, [_Z20cross_entropy_kernelPdS_S_i_param_3];
	cvta.to.global.u64 	%rd1, %rd7;
	mov.u32 	%r1, %tid.x;
	mov.u32 	%r18, %ctaid.x;
	mov.u32 	%r41, %ntid.x;
	mad.lo.s32 	%r3, %r18, %r41, %r1;
	setp.ge.s32 	%p1, %r3, %r17;
	shl.b32 	%r19, %r1, 3;
	mov.u32 	%r20, shared_loss;
	add.s32 	%r4, %r20, %r19;
	@%p1 bra 	$L__BB7_9;
	cvta.to.global.u64 	%rd9, %rd5;
	cvta.to.global.u64 	%rd10, %rd6;
	mul.wide.s32 	%rd11, %r3, 8;
	add.s64 	%rd12, %rd9, %rd11;
	ld.global.f64 	%fd1, [%rd12];
	add.s64 	%rd13, %rd10, %rd11;
	ld.global.f64 	%fd51, [%rd13];
	{
	.reg .b32 %temp; 
	mov.b64 	{%temp, %r37}, %fd51;
	}
	{
	.reg .b32 %temp; 
	mov.b64 	{%r38, %temp}, %fd51;
	}
	setp.gt.s32 	%p2, %r37, 1048575;
	mov.b32 	%r39, -1023;
	@%p2 bra 	$L__BB7_3;
	mul.f64 	%fd51, %fd51, 0d4350000000000000;
	{
	.reg .b32 %temp; 
	mov.b64 	{%temp, %r37}, %fd51;
	}
	{
	.reg .b32 %temp; 
	mov.b64 	{%r38, %temp}, %fd51;
	}
	mov.b32 	%r39, -1077;
$L__BB7_3:
	add.s32 	%r23, %r37, -1;
	setp.gt.u32 	%p3, %r23, 2146435070;
	@%p3 bra 	$L__BB7_7;
	shr.u32 	%r26, %r37, 20;
	add.s32 	%r40, %r39, %r26;
	and.b32  	%r27, %r37, 1048575;
	or.b32  	%r28, %r27, 1072693248;
	mov.b64 	%fd52, {%r38, %r28};
	setp.lt.u32 	%p5, %r28, 1073127583;
	@%p5 bra 	$L__BB7_6;
	{
	.reg .b32 %temp; 
	mov.b64 	{%r29, %temp}, %fd52;
	}
	{
	.reg .b32 %temp; 
	mov.b64 	{%temp, %r30}, %fd52;
	}
	add.s32 	%r31, %r30, -1048576;
	mov.b64 	%fd52, {%r29, %r31};
	add.s32 	%r40, %r40, 1;
$L__BB7_6:
	add.f64 	%fd13, %fd52, 0dBFF0000000000000;
	add.f64 	%fd14, %fd52, 0d3FF0000000000000;
	rcp.approx.ftz.f64 	%fd15, %fd14;
	neg.f64 	%fd16, %fd14;
	fma.rn.f64 	%fd17, %fd16, %fd15, 0d3FF0000000000000;
	fma.rn.f64 	%fd18, %fd17, %fd17, %fd17;
	fma.rn.f64 	%fd19, %fd18, %fd15, %fd15;
	mul.f64 	%fd20, %fd13, %fd19;
	fma.rn.f64 	%fd21, %fd13, %fd19, %fd20;
	mul.f64 	%fd22, %fd21, %fd21;
	fma.rn.f64 	%fd23, %fd22, 0d3EB1380B3AE80F1E, 0d3ED0EE258B7A8B04;
	fma.rn.f64 	%fd24, %fd23, %fd22, 0d3EF3B2669F02676F;
	fma.rn.f64 	%fd25, %fd24, %fd22, 0d3F1745CBA9AB0956;
	fma.rn.f64 	%fd26, %fd25, %fd22, 0d3F3C71C72D1B5154;
	fma.rn.f64 	%fd27, %fd26, %fd22, 0d3F624924923BE72D;
	fma.rn.f64 	%fd28, %fd27, %fd22, 0d3F8999999999A3C4;
	fma.rn.f64 	%fd29, %fd28, %fd22, 0d3FB5555555555554;
	sub.f64 	%fd30, %fd13, %fd21;
	add.f64 	%fd31, %fd30, %fd30;
	neg.f64 	%fd32, %fd21;
	fma.rn.f64 	%fd33, %fd32, %fd13, %fd31;
	mul.f64 	%fd34, %fd19, %fd33;
	mul.f64 	%fd35, %fd22, %fd29;
	fma.rn.f64 	%fd36, %fd35, %fd21, %fd34;
	xor.b32  	%r32, %r40, -2147483648;
	mov.b32 	%r33, 1127219200;
	mov.b64 	%fd37, {%r32, %r33};
	mov.b32 	%r34, -2147483648;
	mov.b64 	%fd38, {%r34, %r33};
	sub.f64 	%fd39, %fd37, %fd38;
	fma.rn.f64 	%fd40, %fd39, 0d3FE62E42FEFA39EF, %fd21;
	fma.rn.f64 	%fd41, %fd39, 0dBFE62E42FEFA39EF, %fd40;
	sub.f64 	%fd42, %fd41, %fd21;
	sub.f64 	%fd43, %fd36, %fd42;
	fma.rn.f64 	%fd44, %fd39, 0d3C7ABC9E3B39803F, %fd43;
	add.f64 	%fd53, %fd40, %fd44;
	bra.uni 	$L__BB7_8;
$L__BB7_7:
	fma.rn.f64 	%fd12, %fd51, 0d7FF0000000000000, 0d7FF0000000000000;
	{
	.reg .b32 %temp; 
	mov.b64 	{%temp, %r24}, %fd51;
	}
	and.b32  	%r25, %r24, 2147483647;
	setp.eq.s32 	%p4, %r25, 0;
	selp.f64 	%fd53, 0dFFF0000000000000, %fd12, %p4;
$L__BB7_8:
	mul.f64 	%fd45, %fd1, %fd53;
	st.shared.f64 	[%r4], %fd45;
	bra.uni 	$L__BB7_10;
$L__BB7_9:
	mov.b64 	%rd8, 0;
	st.shared.u64 	[%r4], %rd8;
$L__BB7_10:
	bar.sync 	0;
	setp.lt.u32 	%p6, %r41, 2;
	@%p6 bra 	$L__BB7_14;
$L__BB7_11:
	shr.u32 	%r16, %r41, 1;
	setp.ge.u32 	%p7, %r1, %r16;
	@%p7 bra 	$L__BB7_13;
	shl.b32 	%r35, %r16, 3;
	add.s32 	%r36, %r4, %r35;
	ld.shared.f64 	%fd46, [%r36];
	ld.shared.f64 	%fd47, [%r4];
	add.f64 	%fd48, %fd46, %fd47;
	st.shared.f64 	[%r4], %fd48;
$L__BB7_13:
	bar.sync 	0;
	setp.gt.u32 	%p8, %r41, 3;
	mov.u32 	%r41, %r16;
	@%p8 bra 	$L__BB7_11;
$L__BB7_14:
	setp.ne.s32 	%p9, %r1, 0;
	@%p9 bra 	$L__BB7_17;
	ld.shared.f64 	%fd11, [shared_loss];
	ld.global.u64 	%rd15, [%rd1];
$L__BB7_16:
	mov.b64 	%fd49, %rd15;
	sub.f64 	%fd50, %fd49, %fd11;
	mov.b64 	%rd14, %fd50;
	atom.relaxed.global.cas.b64 	%rd4, [%rd1], %rd15, %rd14;
	setp.ne.s64 	%p10, %rd15, %rd4;
	mov.u64 	%rd15, %rd4;
	@%p10 bra 	$L__BB7_16;
$L__BB7_17:
	ret;

}


// ===== COMPILED SASS (sm_100) =====

	.target	sm_100

	.elftype	@"ET_EXEC"


//--------------------- .note.nv.tkinfo           --------------------------
	.section	.note.nv.tkinfo,"",@"SHT_NOTE"
	.sectionflags	@"SHF_NOTE_NV_TKINFO"
	.tkinfo
        /*0018*/ 	.word	0x00000002
        /*0030*/ 	.string	""
        /*0030*/ 	.string	"ptxas"
        /*0030*/ 	.string	"Cuda compilation tools, release 13.0, V13.0.88"
        /*0030*/ 	.string	"Build cuda_13.0.r13.0/compiler.36424714_0"
        /*0030*/ 	.string	"-arch sm_100 -m 64 "



//--------------------- .note.nv.cuinfo           --------------------------
	.section	.note.nv.cuinfo,"",@"SHT_NOTE"
	.sectionflags	@"SHF_NOTE_NV_CUINFO"
        /*0018*/ 	.short	0x0002
        /*001a*/ 	.short	0x0064
        /*001c*/ 	.short	0x0082
	.zero		2


//--------------------- .nv.info                  --------------------------
	.section	.nv.info,"",@"SHT_CUDA_INFO"
	.align	4


	//----- nvinfo : EIATTR_REGCOUNT
	.align		4
        /*0000*/ 	.byte	0x04, 0x2f
        /*0002*/ 	.short	(.L_1 - .L_0)
	.align		4
.L_0:
        /*0004*/ 	.word	index@(_Z7softmaxPdS_i)
        /*0008*/ 	.word	0x00000019


	//----- nvinfo : EIATTR_FRAME_SIZE
	.align		4
.L_1:
        /*000c*/ 	.byte	0x04, 0x11
        /*000e*/ 	.short	(.L_3 - .L_2)
	.align		4
.L_2:
        /*0010*/ 	.word	index@($__internal_0_$__cuda_sm20_div_rn_f64_full)
        /*0014*/ 	.word	0x00000000


	//----- nvinfo : EIATTR_FRAME_SIZE
	.align		4
.L_3:
        /*0018*/ 	.byte	0x04, 0x11
        /*001a*/ 	.short	(.L_5 - .L_4)
	.align		4
.L_4:
        /*001c*/ 	.word	index@(_Z7softmaxPdS_i)
        /*0020*/ 	.word	0x00000000


	//----- nvinfo : EIATTR_REGCOUNT
	.align		4
.L_5:
        /*0024*/ 	.byte	0x04, 0x2f
        /*0026*/ 	.short	(.L_7 - .L_6)
	.align		4
.L_6:
        /*0028*/ 	.word	index@(_Z4ReLUPdS_i)
        /*002c*/ 	.word	0x00000010


	//----- nvinfo : EIATTR_FRAME_SIZE
	.align		4
.L_7:
        /*0030*/ 	.byte	0x04, 0x11
        /*0032*/ 	.short	(.L_9 - .L_8)
	.align		4
.L_8:
        /*0034*/ 	.word	index@(_Z4ReLUPdS_i)
        /*0038*/ 	.word	0x00000000


	//----- nvinfo : EIATTR_REGCOUNT
	.align		4
.L_9:
        /*003c*/ 	.byte	0x04, 0x2f
        /*003e*/ 	.short	(.L_11 - .L_10)
	.align		4
.L_10:
        /*0040*/ 	.word	index@(_Z19forward_propagationPdS_S_S_ii)
        /*0044*/ 	.word	0x00000020


	//----- nvinfo : EIATTR_FRAME_SIZE
	.align		4
.L_11:
        /*0048*/ 	.byte	0x04, 0x11
        /*004a*/ 	.short	(.L_13 - .L_12)
	.align		4
.L_12:
        /*004c*/ 	.word	index@(_Z19forward_propagationPdS_S_S_ii)
        /*0050*/ 	.word	0x00000000


	//----- nvinfo : EIATTR_REGCOUNT
	.align		4
.L_13:
        /*0054*/ 	.byte	0x04, 0x2f
        /*0056*/ 	.short	(.L_15 - .L_14)
	.align		4
.L_14:
        /*0058*/ 	.word	index@(_Z14compute_delta3PdS_S_i)
        /*005c*/ 	.word	0x0000000e


	//----- nvinfo : EIATTR_FRAME_SIZE
	.align		4
.L_15:
        /*0060*/ 	.byte	0x04, 0x11
        /*0062*/ 	.short	(.L_17 - .L_16)
	.align		4
.L_16:
        /*0064*/ 	.word	index@(_Z14compute_delta3PdS_S_i)
        /*0068*/ 	.word	0x00000000


	//----- nvinfo : EIATTR_REGCOUNT
	.align		4
.L_17:
        /*006c*/ 	.byte	0x04, 0x2f
        /*006e*/ 	.short	(.L_19 - .L_18)
	.align		4
.L_18:
        /*0070*/ 	.word	index@(_Z13compute_deltaPdS_S_S_ii)
        /*0074*/ 	.word	0x00000020


	//----- nvinfo : EIATTR_FRAME_SIZE
	.align		4
.L_19:
        /*0078*/ 	.byte	0x04, 0x11
        /*007a*/ 	.short	(.L_21 - .L_20)
	.align		4
.L_20:
        /*007c*/ 	.word	index@(_Z13compute_deltaPdS_S_S_ii)
        /*0080*/ 	.word	0x00000000


	//----- nvinfo : EIATTR_REGCOUNT
	.align		4
.L_21:
        /*0084*/ 	.byte	0x04, 0x2f
        /*0086*/ 	.short	(.L_23 - .L_22)
	.align		4
.L_22:
        /*0088*/ 	.word	index@(_Z22backward_propagation_WPdS_S_ii)
        /*008c*/ 	.word	0x00000012


	//----- nvinfo : EIATTR_FRAME_SIZE
	.align		4
.L_23:
        /*0090*/ 	.byte	0x04, 0x11
        /*0092*/ 	.short	(.L_25 - .L_24)
	.align		4
.L_24:
        /*0094*/ 	.word	index@(_Z22backward_propagation_WPdS_S_ii)
        /*0098*/ 	.word	0x00000000


	//----- nvinfo : EIATTR_REGCOUNT
	.align		4
.L_25:
        /*009c*/ 	.byte	0x04, 0x2f
        /*009e*/ 	.short	(.L_27 - .L_26)
	.align		4
.L_26:
        /*00a0*/ 	.word	index@(_Z22backward_propagation_BPdS_i)
        /*00a4*/ 	.word	0x0000000e


	//----- nvinfo : EIATTR_FRAME_SIZE
	.align		4
.L_27:
        /*00a8*/ 	.byte	0x04, 0x11
        /*00aa*/ 	.short	(.L_29 - .L_28)
	.align		4
.L_28:
        /*00ac*/ 	.word	index@(_Z22backward_propagation_BPdS_i)
        /*00b0*/ 	.word	0x00000000


	//----- nvinfo : EIATTR_REGCOUNT
	.align		4
.L_29:
        /*00b4*/ 	.byte	0x04, 0x2f
        /*00b6*/ 	.short	(.L_31 - .L_30)
	.align		4
.L_30:
        /*00b8*/ 	.word	index@(_Z20cross_entropy_kernelPdS_S_i)
        /*00bc*/ 	.word	0x00000018


	//----- nvinfo : EIATTR_FRAME_SIZE
	.align		4
.L_31:
        /*00c0*/ 	.byte	0x04, 0x11
        /*00c2*/ 	.short	(.L_33 - .L_32)
	.align		4
.L_32:
        /*00c4*/ 	.word	index@(_Z20cross_entropy_kernelPdS_S_i)
        /*00c8*/ 	.word	0x00000000


	//----- nvinfo : EIATTR_MIN_STACK_SIZE
	.align		4
.L_33:
        /*00cc*/ 	.byte	0x04, 0x12
        /*00ce*/ 	.short	(.L_35 - .L_34)
	.align		4
.L_34:
        /*00d0*/ 	.word	index@(_Z20cross_entropy_kernelPdS_S_i)
        /*00d4*/ 	.word	0x00000000


	//----- nvinfo : EIATTR_MIN_STACK_SIZE
	.align		4
.L_35:
        /*00d8*/ 	.byte	0x04, 0x12
        /*00da*/ 	.short	(.L_37 - .L_36)
	.align		4
.L_36:
        /*00dc*/ 	.word	index@(_Z22backward_propagation_BPdS_i)
        /*00e0*/ 	.word	0x00000000


	//----- nvinfo : EIATTR_MIN_STACK_SIZE
	.align		4
.L_37:
        /*00e4*/ 	.byte	0x04, 0x12
        /*00e6*/ 	.short	(.L_39 - .L_38)
	.align		4
.L_38:
        /*00e8*/ 	.word	index@(_Z22backward_propagation_WPdS_S_ii)
        /*00ec*/ 	.word	0x00000000


	//----- nvinfo : EIATTR_MIN_STACK_SIZE
	.align		4
.L_39:
        /*00f0*/ 	.byte	0x04, 0x12
        /*00f2*/ 	.short	(.L_41 - .L_40)
	.align		4
.L_40:
        /*00f4*/ 	.word	index@(_Z13compute_deltaPdS_S_S_ii)
        /*00f8*/ 	.word	0x00000000


	//----- nvinfo : EIATTR_MIN_STACK_SIZE
	.align		4
.L_41:
        /*00fc*/ 	.byte	0x04, 0x12
        /*00fe*/ 	.short	(.L_43 - .L_42)
	.align		4
.L_42:
        /*0100*/ 	.word	index@(_Z14compute_delta3PdS_S_i)
        /*0104*/ 	.word	0x00000000


	//----- nvinfo : EIATTR_MIN_STACK_SIZE
	.align		4
.L_43:
        /*0108*/ 	.byte	0x04, 0x12
        /*010a*/ 	.short	(.L_45 - .L_44)
	.align		4
.L_44:
        /*010c*/ 	.word	index@(_Z19forward_propagationPdS_S_S_ii)
        /*0110*/ 	.word	0x00000000


	//----- nvinfo : EIATTR_MIN_STACK_SIZE
	.align		4
.L_45:
        /*0114*/ 	.byte	0x04, 0x12
        /*0116*/ 	.short	(.L_47 - .L_46)
	.align		4
.L_46:
        /*0118*/ 	.word	index@(_Z4ReLUPdS_i)
        /*011c*/ 	.word	0x00000000


	//----- nvinfo : EIATTR_MIN_STACK_SIZE
	.align		4
.L_47:
        /*0120*/ 	.byte	0x04, 0x12
        /*0122*/ 	.short	(.L_49 - .L_48)
	.align		4
.L_48:
        /*0124*/ 	.word	index@(_Z7softmaxPdS_i)
        /*0128*/ 	.word	0x00000000
.L_49:


//--------------------- .nv.compat                --------------------------
	.section	.nv.compat,"",@"SHT_CUDA_COMPAT_INFO"
	.align	4
        /*0000*/ 	.byte	0x02, 0x09, 0x00, 0x00, 0x02, 0x02, 0x01, 0x00, 0x02, 0x05, 0x05, 0x00, 0x03, 0x07, 0x01, 0x01
        /*0010*/ 	.byte	0x02, 0x03, 0x00, 0x00, 0x02, 0x06, 0x01, 0x00, 0x04, 0x0b, 0x08, 0x00, 0x01, 0x00, 0x00, 0x00
        /*0020*/ 	.byte	0x00, 0x00, 0x00, 0x00


//--------------------- .nv.info._Z20cross_entropy_kernelPdS_S_i --------------------------
	.section	.nv.info._Z20cross_entropy_kernelPdS_S_i,"",@"SHT_CUDA_INFO"
	.sectionflags	@""
	.align	4


	//----- nvinfo : EIATTR_CUDA_API_VERSION
	.align		4
        /*0000*/ 	.byte	0x04, 0x37
        /*0002*/ 	.short	(.L_51 - .L_50)
.L_50:
        /*0004*/ 	.word	0x00000082


	//----- nvinfo : EIATTR_KPARAM_INFO
	.align		4
.L_51:
        /*0008*/ 	.byte	0x04, 0x17
        /*000a*/ 	.short	(.L_53 - .L_52)
.L_52:
        /*000c*/ 	.word	0x00000000
        /*0010*/ 	.short	0x0003
        /*0012*/ 	.short	0x0018
        /*0014*/ 	.byte	0x00, 0xf0, 0x11, 0x00


	//----- nvinfo : EIATTR_KPARAM_INFO
	.align		4
.L_53:
        /*0018*/ 	.byte	0x04, 0x17
        /*001a*/ 	.short	(.L_55 - .L_54)
.L_54:
        /*001c*/ 	.word	0x00000000
        /*0020*/ 	.short	0x0002
        /*0022*/ 	.short	0x0010
        /*0024*/ 	.byte	0x00, 0xf5, 0x21, 0x00


	//----- nvinfo : EIATTR_KPARAM_INFO
	.align		4
.L_55:
        /*0028*/ 	.byte	0x04, 0x17
        /*002a*/ 	.short	(.L_57 - .L_56)
.L_56:
        /*002c*/ 	.word	0x00000000
        /*0030*/ 	.short	0x0001
        /*0032*/ 	.short	0x0008
        /*0034*/ 	.byte	0x00, 0xf5, 0x21, 0x00


	//----- nvinfo : EIATTR_KPARAM_INFO
	.align		4
.L_57:
        /*0038*/ 	.byte	0x04, 0x17
        /*003a*/ 	.short	(.L_59 - .L_58)
.L_58:
        /*003c*/ 	.word	0x00000000
        /*0040*/ 	.short	0x0000
        /*0042*/ 	.short	0x0000
        /*0044*/ 	.byte	0x00, 0xf5, 0x21, 0x00


	//----- nvinfo : EIATTR_SPARSE_MMA_MASK
	.align		4
.L_59:
        /*0048*/ 	.byte	0x03, 0x50
        /*004a*/ 	.short	0x0000


	//----- nvinfo : EIATTR_MAXREG_COUNT
	.align		4
        /*004c*/ 	.byte	0x03, 0x1b
        /*004e*/ 	.short	0x00ff


	//----- nvinfo : EIATTR_NUM_BARRIERS
	.align		4
        /*0050*/ 	.byte	0x02, 0x4c
        /*0052*/ 	.byte	0x01
	.zero		1


	//----- nvinfo : EIATTR_MERCURY_ISA_VERSION
	.align		4
        /*0054*/ 	.byte	0x03, 0x5f
        /*0056*/ 	.short	0x0101


	//----- nvinfo : EIATTR_VRC_CTA_INIT_COUNT
	.align		4
        /*0058*/ 	.byte	0x02, 0x4a
	.zero		1
	.zero		1


	//----- nvinfo : EIATTR_EXIT_INSTR_OFFSETS
	.align		4
        /*005c*/ 	.byte	0x04, 0x1c
        /*005e*/ 	.short	(.L_61 - .L_60)


	//   ....[0]....
.L_60:
        /*0060*/ 	.word	0x000007c0


	//   ....[1]....
        /*0064*/ 	.word	0x000008b0


	//----- nvinfo : EIATTR_CRS_STACK_SIZE
	.align		4
.L_61:
        /*0068*/ 	.byte	0x04, 0x1e
        /*006a*/ 	.short	(.L_63 - .L_62)
.L_62:
        /*006c*/ 	.word	0x00000000


	//----- nvinfo : EIATTR_CBANK_PARAM_SIZE
	.align		4
.L_63:
        /*0070*/ 	.byte	0x03, 0x19
        /*0072*/ 	.short	0x001c


	//----- nvinfo : EIATTR_PARAM_CBANK
	.align		4
        /*0074*/ 	.byte	0x04, 0x0a
        /*0076*/ 	.short	(.L_65 - .L_64)
	.align		4
.L_64:
        /*0078*/ 	.word	index@(.nv.constant0._Z20cross_entropy_kernelPdS_S_i)
        /*007c*/ 	.short	0x0380
        /*007e*/ 	.short	0x001c


	//----- nvinfo : EIATTR_SW_WAR
	.align		4
.L_65:
        /*0080*/ 	.byte	0x04, 0x36
        /*0082*/ 	.short	(.L_67 - .L_66)
.L_66:
        /*0084*/ 	.word	0x00000008
.L_67:


//--------------------- .nv.info._Z22backward_propagation_BPdS_i --------------------------
	.section	.nv.info._Z22backward_propagation_BPdS_i,"",@"SHT_CUDA_INFO"
	.sectionflags	@""
	.align	4


	//----- nvinfo : EIATTR_CUDA_API_VERSION
	.align		4
        /*0000*/ 	.byte	0x04, 0x37
        /*0002*/ 	.short	(.L_69 - .L_68)
.L_68:
        /*0004*/ 	.word	0x00000082


	//----- nvinfo : EIATTR_KPARAM_INFO
	.align		4
.L_69:
        /*0008*/ 	.byte	0x04, 0x17
        /*000a*/ 	.short	(.L_71 - .L_70)
.L_70:
        /*000c*/ 	.word	0x00000000
        /*0010*/ 	.short	0x0002
        /*0012*/ 	.short	0x0010
        /*0014*/ 	.byte	0x00, 0xf0, 0x11, 0x00


	//----- nvinfo : EIATTR_KPARAM_INFO
	.align		4
.L_71:
        /*0018*/ 	.byte	0x04, 0x17
        /*001a*/ 	.short	(.L_73 - .L_72)
.L_72:
        /*001c*/ 	.word	0x00000000
        /*0020*/ 	.short	0x0001
        /*0022*/ 	.short	0x0008
        /*0024*/ 	.byte	0x00, 0xf5, 0x21, 0x00


	//----- nvinfo : EIATTR_KPARAM_INFO
	.align		4
.L_73:
        /*0028*/ 	.byte	0x04, 0x17
        /*002a*/ 	.short	(.L_75 - .L_74)
.L_74:
        /*002c*/ 	.word	0x00000000
        /*0030*/ 	.short	0x0000
        /*0032*/ 	.short	0x0000
        /*0034*/ 	.byte	0x00, 0xf5, 0x21, 0x00


	//----- nvinfo : EIATTR_SPARSE_MMA_MASK
	.align		4
.L_75:
        /*0038*/ 	.byte	0x03, 0x50
        /*003a*/ 	.short	0x0000


	//----- nvinfo : EIATTR_MAXREG_COUNT
	.align		4
        /*003c*/ 	.byte	0x03, 0x1b
        /*003e*/ 	.short	0x00ff


	//----- nvinfo : EIATTR_MERCURY_ISA_VERSION
	.align		4
        /*0040*/ 	.byte	0x03, 0x5f
        /*0042*/ 	.short	0x0101


	//----- nvinfo : EIATTR_VRC_CTA_INIT_COUNT
	.align		4
        /*0044*/ 	.byte	0x02, 0x4a
	.zero		1
	.zero		1


	//----- nvinfo : EIATTR_EXIT_INSTR_OFFSETS
	.align		4
        /*0048*/ 	.byte	0x04, 0x1c
        /*004a*/ 	.short	(.L_77 - .L_76)


	//   ....[0]....
.L_76:
        /*004c*/ 	.word	0x00000070


	//   ....[1]....
        /*0050*/ 	.word	0x00000190


	//----- nvinfo : EIATTR_CRS_STACK_SIZE
	.align		4
.L_77:
        /*0054*/ 	.byte	0x04, 0x1e
        /*0056*/ 	.short	(.L_79 - .L_78)
.L_78:
        /*0058*/ 	.word	0x00000000


	//----- nvinfo : EIATTR_CBANK_PARAM_SIZE
	.align		4
.L_79:
        /*005c*/ 	.byte	0x03, 0x19
        /*005e*/ 	.short	0x0014


	//----- nvinfo : EIATTR_PARAM_CBANK
	.align		4
        /*0060*/ 	.byte	0x04, 0x0a
        /*0062*/ 	.short	(.L_81 - .L_80)
	.align		4
.L_80:
        /*0064*/ 	.word	index@(.nv.constant0._Z22backward_propagation_BPdS_i)
        /*0068*/ 	.short	0x0380
        /*006a*/ 	.short	0x0014


	//----- nvinfo : EIATTR_SW_WAR
	.align		4
.L_81:
        /*006c*/ 	.byte	0x04, 0x36
        /*006e*/ 	.short	(.L_83 - .L_82)
.L_82:
        /*0070*/ 	.word	0x00000008
.L_83:


//--------------------- .nv.info._Z22backward_propagation_WPdS_S_ii --------------------------
	.section	.nv.info._Z22backward_propagation_WPdS_S_ii,"",@"SHT_CUDA_INFO"
	.sectionflags	@""
	.align	4


	//----- nvinfo : EIATTR_CUDA_API_VERSION
	.align		4
        /*0000*/ 	.byte	0x04, 0x37
        /*0002*/ 	.short	(.L_85 - .L_84)
.L_84:
        /*0004*/ 	.word	0x00000082


	//----- nvinfo : EIATTR_KPARAM_INFO
	.align		4
.L_85:
        /*0008*/ 	.byte	0x04, 0x17
        /*000a*/ 	.short	(.L_87 - .L_86)
.L_86:
        /*000c*/ 	.word	0x00000000
        /*0010*/ 	.short	0x0004
        /*0012*/ 	.short	0x001c
        /*0014*/ 	.byte	0x00, 0xf0, 0x11, 0x00


	//----- nvinfo : EIATTR_KPARAM_INFO
	.align		4
.L_87:
        /*0018*/ 	.byte	0x04, 0x17
        /*001a*/ 	.short	(.L_89 - .L_88)
.L_88:
        /*001c*/ 	.word	0x00000000
        /*0020*/ 	.short	0x0003
        /*0022*/ 	.short	0x0018
        /*0024*/ 	.byte	0x00, 0xf0, 0x11, 0x00


	//----- nvinfo : EIATTR_KPARAM_INFO
	.align		4
.L_89:
        /*0028*/ 	.byte	0x04, 0x17
        /*002a*/ 	.short	(.L_91 - .L_90)
.L_90:
        /*002c*/ 	.word	0x00000000
        /*0030*/ 	.short	0x0002
        /*0032*/ 	.short	0x0010
        /*0034*/ 	.byte	0x00, 0xf5, 0x21, 0x00


	//----- nvinfo : EIATTR_KPARAM_INFO
	.align		4
.L_91:
        /*0038*/ 	.byte	0x04, 0x17
        /*003a*/ 	.short	(.L_93 - .L_92)
.L_92:
        /*003c*/ 	.word	0x00000000
        /*0040*/ 	.short	0x0001
        /*0042*/ 	.short	0x0008
        /*0044*/ 	.byte	0x00, 0xf5, 0x21, 0x00


	//----- nvinfo : EIATTR_KPARAM_INFO
	.align		4
.L_93:
        /*0048*/ 	.byte	0x04, 0x17
        /*004a*/ 	.short	(.L_95 - .L_94)
.L_94:
        /*004c*/ 	.word	0x00000000
        /*0050*/ 	.short	0x0000
        /*0052*/ 	.short	0x0000
        /*0054*/ 	.byte	0x00, 0xf5, 0x21, 0x00


	//----- nvinfo : EIATTR_SPARSE_MMA_MASK
	.align		4
.L_95:
        /*0058*/ 	.byte	0x03, 0x50
        /*005a*/ 	.short	0x0000


	//----- nvinfo : EIATTR_MAXREG_COUNT
	.align		4
        /*005c*/ 	.byte	0x03, 0x1b
        /*005e*/ 	.short	0x00ff


	//----- nvinfo : EIATTR_MERCURY_ISA_VERSION
	.align		4
        /*0060*/ 	.byte	0x03, 0x5f
        /*0062*/ 	.short	0x0101


	//----- nvinfo : EIATTR_VRC_CTA_INIT_COUNT
	.align		4
        /*0064*/ 	.byte	0x02, 0x4a
	.zero		1
	.zero		1


	//----- nvinfo : EIATTR_EXIT_INSTR_OFFSETS
	.align		4
        /*0068*/ 	.byte	0x04, 0x1c
        /*006a*/ 	.short	(.L_97 - .L_96)


	//   ....[0]....
.L_96:
        /*006c*/ 	.word	0x00000080


	//   ....[1]....
        /*0070*/ 	.word	0x00000270


	//----- nvinfo : EIATTR_CRS_STACK_SIZE
	.align		4
.L_97:
        /*0074*/ 	.byte	0x04, 0x1e
        /*0076*/ 	.short	(.L_99 - .L_98)
.L_98:
        /*0078*/ 	.word	0x00000000


	//----- nvinfo : EIATTR_CBANK_PARAM_SIZE
	.align		4
.L_99:
        /*007c*/ 	.byte	0x03, 0x19
        /*007e*/ 	.short	0x0020


	//----- nvinfo : EIATTR_PARAM_CBANK
	.align		4
        /*0080*/ 	.byte	0x04, 0x0a
        /*0082*/ 	.short	(.L_101 - .L_100)
	.align		4
.L_100:
        /*0084*/ 	.word	index@(.nv.constant0._Z22backward_propagation_WPdS_S_ii)
        /*0088*/ 	.short	0x0380
        /*008a*/ 	.short	0x0020


	//----- nvinfo : EIATTR_SW_WAR
	.align		4
.L_101:
        /*008c*/ 	.byte	0x04, 0x36
        /*008e*/ 	.short	(.L_103 - .L_102)
.L_102:
        /*0090*/ 	.word	0x00000008
.L_103:


//--------------------- .nv.info._Z13compute_deltaPdS_S_S_ii --------------------------
	.section	.nv.info._Z13compute_deltaPdS_S_S_ii,"",@"SHT_CUDA_INFO"
	.sectionflags	@""
	.align	4


	//----- nvinfo : EIATTR_CUDA_API_VERSION
	.align		4
        /*0000*/ 	.byte	0x04, 0x37
        /*0002*/ 	.short	(.L_105 - .L_104)
.L_104:
        /*0004*/ 	.word	0x00000082


	//----- nvinfo : EIATTR_KPARAM_INFO
	.align		4
.L_105:
        /*0008*/ 	.byte	0x04, 0x17
        /*000a*/ 	.short	(.L_107 - .L_106)
.L_106:
        /*000c*/ 	.word	0x00000000
        /*0010*/ 	.short	0x0005
        /*0012*/ 	.short	0x0024
        /*0014*/ 	.byte	0x00, 0xf0, 0x11, 0x00


	//----- nvinfo : EIATTR_KPARAM_INFO
	.align		4
.L_107:
        /*0018*/ 	.byte	0x04, 0x17
        /*001a*/ 	.short	(.L_109 - .L_108)
.L_108:
        /*001c*/ 	.word	0x00000000
        /*0020*/ 	.short	0x0004
        /*0022*/ 	.short	0x0020
        /*0024*/ 	.byte	0x00, 0xf0, 0x11, 0x00


	//----- nvinfo : EIATTR_KPARAM_INFO
	.align		4
.L_109:
        /*0028*/ 	.byte	0x04, 0x17
        /*002a*/ 	.short	(.L_111 - .L_110)
.L_110:
        /*002c*/ 	.word	0x00000000
        /*0030*/ 	.short	0x0003
        /*0032*/ 	.short	0x0018
        /*0034*/ 	.byte	0x00, 0xf5, 0x21, 0x00


	//----- nvinfo : EIATTR_KPARAM_INFO
	.align		4
.L_111:
        /*0038*/ 	.byte	0x04, 0x17
        /*003a*/ 	.short	(.L_113 - .L_112)
.L_112:
        /*003c*/ 	.word	0x00000000
        /*0040*/ 	.short	0x0002
        /*0042*/ 	.short	0x0010
        /*0044*/ 	.byte	0x00, 0xf5, 0x21, 0x00


	//----- nvinfo : EIATTR_KPARAM_INFO
	.align		4
.L_113:
        /*0048*/ 	.byte	0x04, 0x17
        /*004a*/ 	.short	(.L_115 - .L_114)
.L_114:
        /*004c*/ 	.word	0x00000000
        /*0050*/ 	.short	0x0001
        /*0052*/ 	.short	0x0008
        /*0054*/ 	.byte	0x00, 0xf5, 0x21, 0x00


	//----- nvinfo : EIATTR_KPARAM_INFO
	.align		4
.L_115:
        /*0058*/ 	.byte	0x04, 0x17
        /*005a*/ 	.short	(.L_117 - .L_116)
.L_116:
        /*005c*/ 	.word	0x00000000
        /*0060*/ 	.short	0x0000
        /*0062*/ 	.short	0x0000
        /*0064*/ 	.byte	0x00, 0xf5, 0x21, 0x00


	//----- nvinfo : EIATTR_SPARSE_MMA_MASK
	.align		4
.L_117:
        /*0068*/ 	.byte	0x03, 0x50
        /*006a*/ 	.short	0x0000


	//----- nvinfo : EIATTR_MAXREG_COUNT
	.align		4
        /*006c*/ 	.byte	0x03, 0x1b
        /*006e*/ 	.short	0x00ff


	//----- nvinfo : EIATTR_MERCURY_ISA_VERSION
	.align		4
        /*0070*/ 	.byte	0x03, 0x5f
        /*0072*/ 	.short	0x0101


	//----- nvinfo : EIATTR_VRC_CTA_INIT_COUNT
	.align		4
        /*0074*/ 	.byte	0x02, 0x4a
	.zero		1
	.zero		1


	//----- nvinfo : EIATTR_EXIT_INSTR_OFFSETS
	.align		4
        /*0078*/ 	.byte	0x04, 0x1c
        /*007a*/ 	.short	(.L_119 - .L_118)


	//   ....[0]....
.L_118:
        /*007c*/ 	.word	0x00000070


	//   ....[1]....
        /*0080*/ 	.word	0x00000c80


	//----- nvinfo : EIATTR_CBANK_PARAM_SIZE
	.align		4
.L_119:
        /*0084*/ 	.byte	0x03, 0x19
        /*0086*/ 	.short	0x0028


	//----- nvinfo : EIATTR_PARAM_CBANK
	.align		4
        /*0088*/ 	.byte	0x04, 0x0a
        /*008a*/ 	.short	(.L_121 - .L_120)
	.align		4
.L_120:
        /*008c*/ 	.word	index@(.nv.constant0._Z13compute_deltaPdS_S_S_ii)
        /*0090*/ 	.short	0x0380
        /*0092*/ 	.short	0x0028


	//----- nvinfo : EIATTR_SW_WAR
	.align		4
.L_121:
        /*0094*/ 	.byte	0x04, 0x36
        /*0096*/ 	.short	(.L_123 - .L_122)
.L_122:
        /*0098*/ 	.word	0x00000008
.L_123:


//--------------------- .nv.info._Z14compute_delta3PdS_S_i --------------------------
	.section	.nv.info._Z14compute_delta3PdS_S_i,"",@"SHT_CUDA_INFO"
	.sectionflags	@""
	.align	4


	//----- nvinfo : EIATTR_CUDA_API_VERSION
	.align		4
        /*0000*/ 	.byte	0x04, 0x37
        /*0002*/ 	.short	(.L_125 - .L_124)
.L_124:
        /*0004*/ 	.word	0x00000082


	//----- nvinfo : EIATTR_KPARAM_INFO
	.align		4
.L_125:
        /*0008*/ 	.byte	0x04, 0x17
        /*000a*/ 	.short	(.L_127 - .L_126)
.L_126:
        /*000c*/ 	.word	0x00000000
        /*0010*/ 	.short	0x0003
        /*0012*/ 	.short	0x0018
        /*0014*/ 	.byte	0x00, 0xf0, 0x11, 0x00


	//----- nvinfo : EIATTR_KPARAM_INFO
	.align		4
.L_127:
        /*0018*/ 	.byte	0x04, 0x17
        /*001a*/ 	.short	(.L_129 - .L_128)
.L_128:
        /*001c*/ 	.word	0x00000000
        /*0020*/ 	.short	0x0002
        /*0022*/ 	.short	0x0010
        /*0024*/ 	.byte	0x00, 0xf5, 0x21, 0x00


	//----- nvinfo : EIATTR_KPARAM_INFO
	.align		4
.L_129:
        /*0028*/ 	.byte	0x04, 0x17
        /*002a*/ 	.short	(.L_131 - .L_130)
.L_130:
        /*002c*/ 	.word	0x00000000
        /*0030*/ 	.short	0x0001
        /*0032*/ 	.short	0x0008
        /*0034*/ 	.byte	0x00, 0xf5, 0x21, 0x00


	//----- nvinfo : EIATTR_KPARAM_INFO
	.align		4
.L_131:
        /*0038*/ 	.byte	0x04, 0x17
        /*003a*/ 	.short	(.L_133 - .L_132)
.L_132:
        /*003c*/ 	.word	0x00000000
        /*0040*/ 	.short	0x0000
        /*0042*/ 	.short	0x0000
        /*0044*/ 	.byte	0x00, 0xf5, 0x21, 0x00


	//----- nvinfo : EIATTR_SPARSE_MMA_MASK
	.align		4
.L_133:
        /*0048*/ 	.byte	0x03, 0x50
        /*004a*/ 	.short	0x0000


	//----- nvinfo : EIATTR_MAXREG_COUNT
	.align		4
        /*004c*/ 	.byte	0x03, 0x1b
        /*004e*/ 	.short	0x00ff


	//----- nvinfo : EIATTR_MERCURY_ISA_VERSION
	.align		4
        /*0050*/ 	.byte	0x03, 0x5f
        /*0052*/ 	.short	0x0101


	//----- nvinfo : EIATTR_VRC_CTA_INIT_COUNT
	.align		4
        /*0054*/ 	.byte	0x02, 0x4a
	.zero		1
	.zero		1


	//----- nvinfo : EIATTR_EXIT_INSTR_OFFSETS
	.align		4
        /*0058*/ 	.byte	0x04, 0x1c
        /*005a*/ 	.short	(.L_135 - .L_134)


	//   ....[0]....
.L_134:
        /*005c*/ 	.word	0x00000070


	//   ....[1]....
        /*0060*/ 	.word	0x00000130


	//----- nvinfo : EIATTR_CBANK_PARAM_SIZE
	.align		4
.L_135:
        /*0064*/ 	.byte	0x03, 0x19
        /*0066*/ 	.short	0x001c


	//----- nvinfo : EIATTR_PARAM_CBANK
	.align		4
        /*0068*/ 	.byte	0x04, 0x0a
        /*006a*/ 	.short	(.L_137 - .L_136)
	.align		4
.L_136:
        /*006c*/ 	.word	index@(.nv.constant0._Z14compute_delta3PdS_S_i)
        /*0070*/ 	.short	0x0380
        /*0072*/ 	.short	0x001c


	//----- nvinfo : EIATTR_SW_WAR
	.align		4
.L_137:
        /*0074*/ 	.byte	0x04, 0x36
        /*0076*/ 	.short	(.L_139 - .L_138)
.L_138:
        /*0078*/ 	.word	0x00000008
.L_139:


//--------------------- .nv.info._Z19forward_propagationPdS_S_S_ii --------------------------
	.section	.nv.info._Z19forward_propagationPdS_S_S_ii,"",@"SHT_CUDA_INFO"
	.sectionflags	@""
	.align	4


	//----- nvinfo : EIATTR_CUDA_API_VERSION
	.align		4
        /*0000*/ 	.byte	0x04, 0x37
        /*0002*/ 	.short	(.L_141 - .L_140)
.L_140:
        /*0004*/ 	.word	0x00000082


	//----- nvinfo : EIATTR_KPARAM_INFO
	.align		4
.L_141:
        /*0008*/ 	.byte	0x04, 0x17
        /*000a*/ 	.short	(.L_143 - .L_142)
.L_142:
        /*000c*/ 	.word	0x00000000
        /*0010*/ 	.short	0x0005
        /*0012*/ 	.short	0x0024
        /*0014*/ 	.byte	0x00, 0xf0, 0x11, 0x00


	//----- nvinfo : EIATTR_KPARAM_INFO
	.align		4
.L_143:
        /*0018*/ 	.byte	0x04, 0x17
        /*001a*/ 	.short	(.L_145 - .L_144)
.L_144:
        /*001c*/ 	.word	0x00000000
        /*0020*/ 	.short	0x0004
        /*0022*/ 	.short	0x0020
        /*0024*/ 	.byte	0x00, 0xf0, 0x11, 0x00


	//----- nvinfo : EIATTR_KPARAM_INFO
	.align		4
.L_145:
        /*0028*/ 	.byte	0x04, 0x17
        /*002a*/ 	.short	(.L_147 - .L_146)
.L_146:
        /*002c*/ 	.word	0x00000000
        /*0030*/ 	.short	0x0003
        /*0032*/ 	.short	0x0018
        /*0034*/ 	.byte	0x00, 0xf5, 0x21, 0x00


	//----- nvinfo : EIATTR_KPARAM_INFO
	.align		4
.L_147:
        /*0038*/ 	.byte	0x04, 0x17
        /*003a*/ 	.short	(.L_149 - .L_148)
.L_148:
        /*003c*/ 	.word	0x00000000
        /*0040*/ 	.short	0x0002
        /*0042*/ 	.short	0x0010
        /*0044*/ 	.byte	0x00, 0xf5, 0x21, 0x00


	//----- nvinfo : EIATTR_KPARAM_INFO
	.align		4
.L_149:
        /*0048*/ 	.byte	0x04, 0x17
        /*004a*/ 	.short	(.L_151 - .L_150)
.L_150:
        /*004c*/ 	.word	0x00000000
        /*0050*/ 	.short	0x0001
        /*0052*/ 	.short	0x0008
        /*0054*/ 	.byte	0x00, 0xf5, 0x21, 0x00


	//----- nvinfo : EIATTR_KPARAM_INFO
	.align		4
.L_151:
        /*0058*/ 	.byte	0x04, 0x17
        /*005a*/ 	.short	(.L_153 - .L_152)
.L_152:
        /*005c*/ 	.word	0x00000000
        /*0060*/ 	.short	0x0000
        /*0062*/ 	.short	0x0000
        /*0064*/ 	.byte	0x00, 0xf5, 0x21, 0x00


	//----- nvinfo : EIATTR_SPARSE_MMA_MASK
	.align		4
.L_153:
        /*0068*/ 	.byte	0x03, 0x50
        /*006a*/ 	.short	0x0000


	//----- nvinfo : EIATTR_MAXREG_COUNT
	.align		4
        /*006c*/ 	.byte	0x03, 0x1b
        /*006e*/ 	.short	0x00ff


	//----- nvinfo : EIATTR_MERCURY_ISA_VERSION
	.align		4
        /*0070*/ 	.byte	0x03, 0x5f
        /*0072*/ 	.short	0x0101


	//----- nvinfo : EIATTR_VRC_CTA_INIT_COUNT
	.align		4
        /*0074*/ 	.byte	0x02, 0x4a
	.zero		1
	.zero		1


	//----- nvinfo : EIATTR_EXIT_INSTR_OFFSETS
	.align		4
        /*0078*/ 	.byte	0x04, 0x1c
        /*007a*/ 	.short	(.L_155 - .L_154)


	//   ....[0]....
.L_154:
        /*007c*/ 	.word	0x00000070


	//   ....[1]....
        /*0080*/ 	.word	0x00000ac0


	//----- nvinfo : EIATTR_CBANK_PARAM_SIZE
	.align		4
.L_155:
        /*0084*/ 	.byte	0x03, 0x19
        /*0086*/ 	.short	0x0028


	//----- nvinfo : EIATTR_PARAM_CBANK
	.align		4
        /*0088*/ 	.byte	0x04, 0x0a
        /*008a*/ 	.short	(.L_157 - .L_156)
	.align		4
.L_156:
        /*008c*/ 	.word	index@(.nv.constant0._Z19forward_propagationPdS_S_S_ii)
        /*0090*/ 	.short	0x0380
        /*0092*/ 	.short	0x0028


	//----- nvinfo : EIATTR_SW_WAR
	.align		4
.L_157:
        /*0094*/ 	.byte	0x04, 0x36
        /*0096*/ 	.short	(.L_159 - .L_158)
.L_158:
        /*0098*/ 	.word	0x00000008
.L_159:


//--------------------- .nv.info._Z4ReLUPdS_i     --------------------------
	.section	.nv.info._Z4ReLUPdS_i,"",@"SHT_CUDA_INFO"
	.sectionflags	@""
	.align	4


	//----- nvinfo : EIATTR_CUDA_API_VERSION
	.align		4
        /*0000*/ 	.byte	0x04, 0x37
        /*0002*/ 	.short	(.L_161 - .L_160)
.L_160:
        /*0004*/ 	.word	0x00000082


	//----- nvinfo : EIATTR_KPARAM_INFO
	.align		4
.L_161:
        /*0008*/ 	.byte	0x04, 0x17
        /*000a*/ 	.short	(.L_163 - .L_162)
.L_162:
        /*000c*/ 	.word	0x00000000
        /*0010*/ 	.short	0x0002
        /*0012*/ 	.short	0x0010
        /*0014*/ 	.byte	0x00, 0xf0, 0x11, 0x00


	//----- nvinfo : EIATTR_KPARAM_INFO
	.align		4
.L_163:
        /*0018*/ 	.byte	0x04, 0x17
        /*001a*/ 	.short	(.L_165 - .L_164)
.L_164:
        /*001c*/ 	.word	0x00000000
        /*0020*/ 	.short	0x0001
        /*0022*/ 	.short	0x0008
        /*0024*/ 	.byte	0x00, 0xf5, 0x21, 0x00


	//----- nvinfo : EIATTR_KPARAM_INFO
	.align		4
.L_165:
        /*0028*/ 	.byte	0x04, 0x17
        /*002a*/ 	.short	(.L_167 - .L_166)
.L_166:
        /*002c*/ 	.word	0x00000000
        /*0030*/ 	.short	0x0000
        /*0032*/ 	.short	0x0000
        /*0034*/ 	.byte	0x00, 0xf5, 0x21, 0x00


	//----- nvinfo : EIATTR_SPARSE_MMA_MASK
	.align		4
.L_167:
        /*0038*/ 	.byte	0x03, 0x50
        /*003a*/ 	.short	0x0000


	//----- nvinfo : EIATTR_MAXREG_COUNT
	.align		4
        /*003c*/ 	.byte	0x03, 0x1b
        /*003e*/ 	.short	0x00ff


	//----- nvinfo : EIATTR_MERCURY_ISA_VERSION
	.align		4
        /*0040*/ 	.byte	0x03, 0x5f
        /*0042*/ 	.short	0x0101


	//----- nvinfo : EIATTR_VRC_CTA_INIT_COUNT
	.align		4
        /*0044*/ 	.byte	0x02, 0x4a
	.zero		1
	.zero		1


	//----- nvinfo : EIATTR_EXIT_INSTR_OFFSETS
	.align		4
        /*0048*/ 	.byte	0x04, 0x1c
        /*004a*/ 	.short	(.L_169 - .L_168)


	//   ....[0]....
.L_168:
        /*004c*/ 	.word	0x00000070


	//   ....[1]....
        /*0050*/ 	.word	0x00000180


	//----- nvinfo : EIATTR_CBANK_PARAM_SIZE
	.align		4
.L_169:
        /*0054*/ 	.byte	0x03, 0x19
        /*0056*/ 	.short	0x0014


	//----- nvinfo : EIATTR_PARAM_CBANK
	.align		4
        /*0058*/ 	.byte	0x04, 0x0a
        /*005a*/ 	.short	(.L_171 - .L_170)
	.align		4
.L_170:
        /*005c*/ 	.word	index@(.nv.constant0._Z4ReLUPdS_i)
        /*0060*/ 	.short	0x0380
        /*0062*/ 	.short	0x0014


	//----- nvinfo : EIATTR_SW_WAR
	.align		4
.L_171:
        /*0064*/ 	.byte	0x04, 0x36
        /*0066*/ 	.short	(.L_173 - .L_172)
.L_172:
        /*0068*/ 	.word	0x00000008
.L_173:


//--------------------- .nv.info._Z7softmaxPdS_i  --------------------------
	.section	.nv.info._Z7softmaxPdS_i,"",@"SHT_CUDA_INFO"
	.sectionflags	@""
	.align	4


	//----- nvinfo : EIATTR_CUDA_API_VERSION
	.align		4
        /*0000*/ 	.byte	0x04, 0x37
        /*0002*/ 	.short	(.L_175 - .L_174)
.L_174:
        /*0004*/ 	.word	0x00000082


	//----- nvinfo : EIATTR_KPARAM_INFO
	.align		4
.L_175:
        /*0008*/ 	.byte	0x04, 0x17
        /*000a*/ 	.short	(.L_177 - .L_176)
.L_176:
        /*000c*/ 	.word	0x00000000
        /*0010*/ 	.short	0x0002
        /*0012*/ 	.short	0x0010
        /*0014*/ 	.byte	0x00, 0xf0, 0x11, 0x00


	//----- nvinfo : EIATTR_KPARAM_INFO
	.align		4
.L_177:
        /*0018*/ 	.byte	0x04, 0x17
        /*001a*/ 	.short	(.L_179 - .L_178)
.L_178:
        /*001c*/ 	.word	0x00000000
        /*0020*/ 	.short	0x0001
        /*0022*/ 	.short	0x0008
        /*0024*/ 	.byte	0x00, 0xf5, 0x21, 0x00


	//----- nvinfo : EIATTR_KPARAM_INFO
	.align		4
.L_179:
        /*0028*/ 	.byte	0x04, 0x17
        /*002a*/ 	.short	(.L_181 - .L_180)
.L_180:
        /*002c*/ 	.word	0x00000000
        /*0030*/ 	.short	0x0000
        /*0032*/ 	.short	0x0000
        /*0034*/ 	.byte	0x00, 0xf5, 0x21, 0x00


	//----- nvinfo : EIATTR_SPARSE_MMA_MASK
	.align		4
.L_181:
        /*0038*/ 	.byte	0x03, 0x50
        /*003a*/ 	.short	0x0000


	//----- nvinfo : EIATTR_MAXREG_COUNT
	.align		4
        /*003c*/ 	.byte	0x03, 0x1b
        /*003e*/ 	.short	0x00ff


	//----- nvinfo : EIATTR_NUM_BARRIERS
	.align		4
        /*0040*/ 	.byte	0x02, 0x4c
        /*0042*/ 	.byte	0x01
	.zero		1


	//----- nvinfo : EIATTR_MERCURY_ISA_VERSION
	.align		4
        /*0044*/ 	.byte	0x03, 0x5f
        /*0046*/ 	.short	0x0101


	//----- nvinfo : EIATTR_VRC_CTA_INIT_COUNT
	.align		4
        /*0048*/ 	.byte	0x02, 0x4a
	.zero		1
	.zero		1


	//----- nvinfo : EIATTR_EXIT_INSTR_OFFSETS
	.align		4
        /*004c*/ 	.byte	0x04, 0x1c
        /*004e*/ 	.short	(.L_183 - .L_182)


	//   ....[0]....
.L_182:
        /*0050*/ 	.word	0x00000640


	//   ....[1]....
        /*0054*/ 	.word	0x00000c10


	//----- nvinfo : EIATTR_CRS_STACK_SIZE
	.align		4
.L_183:
        /*0058*/ 	.byte	0x04, 0x1e
        /*005a*/ 	.short	(.L_185 - .L_184)
.L_184:
        /*005c*/ 	.word	0x00000000


	//----- nvinfo : EIATTR_CBANK_PARAM_SIZE
	.align		4
.L_185:
        /*0060*/ 	.byte	0x03, 0x19
        /*0062*/ 	.short	0x0014


	//----- nvinfo : EIATTR_PARAM_CBANK
	.align		4
        /*0064*/ 	.byte	0x04, 0x0a
        /*0066*/ 	.short	(.L_187 - .L_186)
	.align		4
.L_186:
        /*0068*/ 	.word	index@(.nv.constant0._Z7softmaxPdS_i)
        /*006c*/ 	.short	0x0380
        /*006e*/ 	.short	0x0014


	//----- nvinfo : EIATTR_SW_WAR
	.align		4
.L_187:
        /*0070*/ 	.byte	0x04, 0x36
        /*0072*/ 	.short	(.L_189 - .L_188)
.L_188:
        /*0074*/ 	.word	0x00000008
.L_189:


//--------------------- .nv.callgraph             --------------------------
	.section	.nv.callgraph,"",@"SHT_CUDA_CALLGRAPH"
	.align	4
	.sectionentsize	8
	.align		4
        /*0000*/ 	.word	0x00000000
	.align		4
        /*0004*/ 	.word	0xffffffff
	.align		4
        /*0008*/ 	.word	0x00000000
	.align		4
        /*000c*/ 	.word	0xfffffffe
	.align		4
        /*0010*/ 	.word	0x00000000
	.align		4
        /*0014*/ 	.word	0xfffffffd
	.align		4
        /*0018*/ 	.word	0x00000000
	.align		4
        /*001c*/ 	.word	0xfffffffc


//--------------------- .text._Z20cross_entropy_kernelPdS_S_i --------------------------
	.section	.text._Z20cross_entropy_kernelPdS_S_i,"ax",@progbits
	.align	128
        .global         _Z20cross_entropy_kernelPdS_S_i
        .type           _Z20cross_entropy_kernelPdS_S_i,@function
        .size           _Z20cross_entropy_kernelPdS_S_i,(.L_x_50 - _Z20cross_entropy_kernelPdS_S_i)
        .other          _Z20cross_entropy_kernelPdS_S_i,@"STO_CUDA_ENTRY STV_DEFAULT"
_Z20cross_entropy_kernelPdS_S_i:
.text._Z20cross_entropy_kernelPdS_S_i:
[----:B------:R-:W-:Y:S01]  /*0000*/  LDC R1, c[0x0][0x37c] ;  /* 0x0000df00ff017b82 */ /* 0x000fe20000000800 */
[----:B------:R-:W0:Y:S07]  /*0010*/  S2R R0, SR_TID.X ;  /* 0x0000000000007919 */ /* 0x000e2e0000002100 */
[----:B------:R-:W0:Y:S01]  /*0020*/  S2UR UR4, SR_CTAID.X ;  /* 0x00000000000479c3 */ /* 0x000e220000002500 */
[----:B------:R-:W1:Y:S01]  /*0030*/  LDCU UR8, c[0x0][0x398] ;  /* 0x00007300ff0877ac */ /* 0x000e620008000800 */
[----:B------:R-:W-:Y:S01]  /*0040*/  BSSY.RECONVERGENT B0, `(.L_x_0) ;  /* 0x0000068000007945 */ /* 0x000fe20003800200 */
[----:B------:R-:W2:Y:S05]  /*0050*/  LDCU.64 UR6, c[0x0][0x358] ;  /* 0x00006b00ff0677ac */ /* 0x000eaa0008000a00 */
[----:B------:R-:W0:Y:S08]  /*0060*/  LDC R5, c[0x0][0x360] ;  /* 0x0000d800ff057b82 */ /* 0x000e300000000800 */
[----:B------:R-:W3:Y:S01]  /*0070*/  S2UR UR5, SR_CgaCtaId ;  /* 0x00000000000579c3 */ /* 0x000ee20000008800 */
[----:B0-----:R-:W-:Y:S01]  /*0080*/  IMAD R7, R5, UR4, R0 ;  /* 0x0000000405077c24 */ /* 0x001fe2000f8e0200 */
[----:B------:R-:W-:-:S04]  /*0090*/  UMOV UR4, 0x400 ;  /* 0x0000040000047882 */ /* 0x000fc80000000000 */
[----:B-1----:R-:W-:Y:S01]  /*00a0*/  ISETP.GE.AND P0, PT, R7, UR8, PT ;  /* 0x0000000807007c0c */ /* 0x002fe2000bf06270 */
[----:B---3--:R-:W-:-:S06]  /*00b0*/  ULEA UR4, UR5, UR4, 0x18 ;  /* 0x0000000405047291 */ /* 0x008fcc000f8ec0ff */
[----:B------:R-:W-:-:S06]  /*00c0*/  LEA R4, R0, UR4, 0x3 ;  /* 0x0000000400047c11 */ /* 0x000fcc000f8e18ff */
[----:B--2---:R-:W-:Y:S05]  /*00d0*/  @P0 BRA `(.L_x_1) ;  /* 0x0000000400740947 */ /* 0x004fea0003800000 */
[----:B------:R-:W0:Y:S08]  /*00e0*/  LDC.64 R8, c[0x0][0x388] ;  /* 0x0000e200ff087b82 */ /* 0x000e300000000a00 */
[----:B------:R-:W1:Y:S01]  /*00f0*/  LDC.64 R2, c[0x0][0x380] ;  /* 0x0000e000ff027b82 */ /* 0x000e620000000a00 */
[----:B0-----:R-:W-:-:S06]  /*0100*/  IMAD.WIDE R8, R7, 0x8, R8 ;  /* 0x0000000807087825 */ /* 0x001fcc00078e0208 */
[----:B------:R-:W2:Y:S01]  /*0110*/  LDG.E.64 R8, desc[UR6][R8.64] ;  /* 0x0000000608087981 */ /* 0x000ea2000c1e1b00 */
[----:B-1----:R-:W-:-:S06]  /*0120*/  IMAD.WIDE R2, R7, 0x8, R2 ;  /* 0x0000000807027825 */ /* 0x002fcc00078e0202 */
[----:B------:R-:W5:Y:S01]  /*0130*/  LDG.E.64 R2, desc[UR6][R2.64] ;  /* 0x0000000602027981 */ /* 0x000f62000c1e1b00 */
[----:B------:R-:W-:Y:S01]  /*0140*/  BSSY.RECONVERGENT B1, `(.L_x_2) ;  /* 0x0000053000017945 */ /* 0x000fe20003800200 */
[----:B--2---:R-:W-:Y:S01]  /*0150*/  ISETP.GT.AND P0, PT, R9, 0xfffff, PT ;  /* 0x000fffff0900780c */ /* 0x004fe20003f04270 */
[----:B------:R-:W-:Y:S02]  /*0160*/  IMAD.MOV.U32 R10, RZ, RZ, R8 ;  /* 0x000000ffff0a7224 */ /* 0x000fe400078e0008 */
[--C-:B------:R-:W-:Y:S02]  /*0170*/  IMAD.MOV.U32 R11, RZ, RZ, R9.reuse ;  /* 0x000000ffff0b7224 */ /* 0x100fe400078e0009 */
[----:B------:R-:W-:-:S08]  /*0180*/  IMAD.MOV.U32 R7, RZ, RZ, R9 ;  /* 0x000000ffff077224 */ /* 0x000fd000078e0009 */
[----:B------:R-:W-:-:S10]  /*0190*/  @!P0 DMUL R10, R10, 1.80143985094819840000e+16 ;  /* 0x435000000a0a8828 */ /* 0x000fd40000000000 */
[----:B------:R-:W-:Y:S02]  /*01a0*/  @!P0 IMAD.MOV.U32 R7, RZ, RZ, R11 ;  /* 0x000000ffff078224 */ /* 0x000fe400078e000b */
[----:B------:R-:W-:Y:S02]  /*01b0*/  @!P0 IMAD.MOV.U32 R8, RZ, RZ, R10 ;  /* 0x000000ffff088224 */ /* 0x000fe400078e000a */
[----:B------:R-:W-:-:S05]  /*01c0*/  VIADD R6, R7, 0xffffffff ;  /* 0xffffffff07067836 */ /* 0x000fca0000000000 */
[----:B------:R-:W-:Y:S02]  /*01d0*/  ISETP.GT.U32.AND P1, PT, R6, 0x7feffffe, PT ;  /* 0x7feffffe0600780c */ /* 0x000fe40003f24070 */
[----:B------:R-:W-:Y:S01]  /*01e0*/  MOV R6, 0xfffffc01 ;  /* 0xfffffc0100067802 */ /* 0x000fe20000000f00 */
[----:B------:R-:W-:-:S10]  /*01f0*/  @!P0 IMAD.MOV.U32 R6, RZ, RZ, -0x435 ;  /* 0xfffffbcbff068424 */ /* 0x000fd400078e00ff */
[----:B------:R-:W-:Y:S05]  /*0200*/  @P1 BRA `(.L_x_3) ;  /* 0x0000000400001947 */ /* 0x000fea0003800000 */
[----:B------:R-:W-:Y:S01]  /*0210*/  LOP3.LUT R9, R7, 0xfffff, RZ, 0xc0, !PT ;  /* 0x000fffff07097812 */ /* 0x000fe200078ec0ff */
[----:B------:R-:W-:Y:S01]  /*0220*/  IMAD.MOV.U32 R18, RZ, RZ, -0x748574fc ;  /* 0x8b7a8b04ff127424 */ /* 0x000fe200078e00ff */
[----:B------:R-:W-:Y:S01]  /*0230*/  MOV R10, RZ ;  /* 0x000000ff000a7202 */ /* 0x000fe20000000f00 */
[----:B------:R-:W-:Y:S01]  /*0240*/  IMAD.MOV.U32 R19, RZ, RZ, 0x3ed0ee25 ;  /* 0x3ed0ee25ff137424 */ /* 0x000fe200078e00ff */
[----:B------:R-:W-:Y:S01]  /*0250*/  LOP3.LUT R9, R9, 0x3ff00000, RZ, 0xfc, !PT ;  /* 0x3ff0000009097812 */ /* 0x000fe200078efcff */
[----:B------:R-:W-:Y:S01]  /*0260*/  UMOV UR4, 0x3ae80f1e ;  /* 0x3ae80f1e00047882 */ /* 0x000fe20000000000 */
[----:B------:R-:W-:Y:S01]  /*0270*/  UMOV UR5, 0x3eb1380b ;  /* 0x3eb1380b00057882 */ /* 0x000fe20000000000 */
[----:B------:R-:W-:Y:S01]  /*0280*/  LEA.HI R20, R7, R6, RZ, 0xc ;  /* 0x0000000607147211 */ /* 0x000fe200078f60ff */
[----:B------:R-:W-:Y:S01]  /*0290*/  UMOV UR8, 0x80000000 ;  /* 0x8000000000087882 */ /* 0x000fe20000000000 */
[----:B------:R-:W-:Y:S01]  /*02a0*/  ISETP.GE.U32.AND P0, PT, R9, 0x3ff6a09f, PT ;  /* 0x3ff6a09f0900780c */ /* 0x000fe20003f06070 */
[----:B------:R-:W-:Y:S01]  /*02b0*/  UMOV UR9, 0x43300000 ;  /* 0x4330000000097882 */ /* 0x000fe20000000000 */
[----:B------:R-:W-:-:S11]  /*02c0*/  MOV R21, 0x43300000 ;  /* 0x4330000000157802 */ /* 0x000fd60000000f00 */
[----:B------:R-:W-:Y:S02]  /*02d0*/  @P0 VIADD R11, R9, 0xfff00000 ;  /* 0xfff00000090b0836 */ /* 0x000fe40000000000 */
[----:B------:R-:W-:Y:S02]  /*02e0*/  @P0 VIADD R20, R20, 0x1 ;  /* 0x0000000114140836 */ /* 0x000fe40000000000 */
[----:B------:R-:W-:-:S03]  /*02f0*/  @P0 IMAD.MOV.U32 R9, RZ, RZ, R11 ;  /* 0x000000ffff090224 */ /* 0x000fc600078e000b */
[----:B------:R-:W-:-:S03]  /*0300*/  LOP3.LUT R20, R20, 0x80000000, RZ, 0x3c, !PT ;  /* 0x8000000014147812 */ /* 0x000fc600078e3cff */
[C---:B------:R-:W-:Y:S02]  /*0310*/  DADD R16, R8.reuse, 1 ;  /* 0x3ff0000008107429 */ /* 0x040fe40000000000 */
[----:B------:R-:W-:-:S04]  /*0320*/  DADD R8, R8, -1 ;  /* 0xbff0000008087429 */ /* 0x000fc80000000000 */
[----:B------:R-:W0:Y:S02]  /*0330*/  MUFU.RCP64H R11, R17 ;  /* 0x00000011000b7308 */ /* 0x000e240000001800 */
[----:B0-----:R-:W-:-:S08]  /*0340*/  DFMA R12, -R16, R10, 1 ;  /* 0x3ff00000100c742b */ /* 0x001fd0000000010a */
[----:B------:R-:W-:-:S08]  /*0350*/  DFMA R12, R12, R12, R12 ;  /* 0x0000000c0c0c722b */ /* 0x000fd0000000000c */
[----:B------:R-:W-:-:S08]  /*0360*/  DFMA R10, R10, R12, R10 ;  /* 0x0000000c0a0a722b */ /* 0x000fd0000000000a */
[----:B------:R-:W-:-:S08]  /*0370*/  DMUL R12, R8, R10 ;  /* 0x0000000a080c7228 */ /* 0x000fd00000000000 */
[----:B------:R-:W-:-:S08]  /*0380*/  DFMA R12, R8, R10, R12 ;  /* 0x0000000a080c722b */ /* 0x000fd0000000000c */
[----:B------:R-:W-:Y:S02]  /*0390*/  DMUL R14, R12, R12 ;  /* 0x0000000c0c0e7228 */ /* 0x000fe40000000000 */
[----:B------:R-:W-:-:S06]  /*03a0*/  DADD R6, R8, -R12 ;  /* 0x0000000008067229 */ /* 0x000fcc000000080c */
[----:B------:R-:W-:Y:S01]  /*03b0*/  DFMA R16, R14, UR4, R18 ;  /* 0x000000040e107c2b */ /* 0x000fe20008000012 */
[----:B------:R-:W-:Y:S01]  /*03c0*/  UMOV UR4, 0x9f02676f ;  /* 0x9f02676f00047882 */ /* 0x000fe20000000000 */
[----:B------:R-:W-:Y:S01]  /*03d0*/  UMOV UR5, 0x3ef3b266 ;  /* 0x3ef3b26600057882 */ /* 0x000fe20000000000 */
[----:B------:R-:W-:Y:S02]  /*03e0*/  DADD R18, R6, R6 ;  /* 0x0000000006127229 */ /* 0x000fe40000000006 */
[----:B------:R-:W-:Y:S01]  /*03f0*/  DADD R6, R20, -UR8 ;  /* 0x8000000814067e29 */ /* 0x000fe20008000000 */
[----:B------:R-:W-:Y:S01]  /*0400*/  UMOV UR8, 0xfefa39ef ;  /* 0xfefa39ef00087882 */ /* 0x000fe20000000000 */
[----:B------:R-:W-:Y:S01]  /*0410*/  UMOV UR9, 0x3fe62e42 ;  /* 0x3fe62e4200097882 */ /* 0x000fe20000000000 */
[----:B------:R-:W-:Y:S01]  /*0420*/  DFMA R16, R14, R16, UR4 ;  /* 0x000000040e107e2b */ /* 0x000fe20008000010 */
[----:B------:R-:W-:Y:S01]  /*0430*/  UMOV UR4, 0xa9ab0956 ;  /* 0xa9ab095600047882 */ /* 0x000fe20000000000 */
[----:B------:R-:W-:Y:S01]  /*0440*/  UMOV UR5, 0x3f1745cb ;  /* 0x3f1745cb00057882 */ /* 0x000fe20000000000 */
[----:B------:R-:W-:-:S02]  /*0450*/  DFMA R18, R8, -R12, R18 ;  /* 0x8000000c0812722b */ /* 0x000fc40000000012 */
[----:B------:R-:W-:-:S03]  /*0460*/  DFMA R8, R6, UR8, R12 ;  /* 0x0000000806087c2b */ /* 0x000fc6000800000c */
[----:B------:R-:W-:Y:S01]  /*0470*/  DFMA R16, R14, R16, UR4 ;  /* 0x000000040e107e2b */ /* 0x000fe20008000010 */
[----:B------:R-:W-:Y:S01]  /*0480*/  UMOV UR4, 0x2d1b5154 ;  /* 0x2d1b515400047882 */ /* 0x000fe20000000000 */
[----:B------:R-:W-:Y:S01]  /*0490*/  UMOV UR5, 0x3f3c71c7 ;  /* 0x3f3c71c700057882 */ /* 0x000fe20000000000 */
[----:B------:R-:W-:-:S05]  /*04a0*/  DMUL R18, R10, R18 ;  /* 0x000000120a127228 */ /* 0x000fca0000000000 */
[----:B------:R-:W-:Y:S01]  /*04b0*/  DFMA R16, R14, R16, UR4 ;  /* 0x000000040e107e2b */ /* 0x000fe20008000010 */
[----:B------:R-:W-:Y:S01]  /*04c0*/  UMOV UR4, 0x923be72d ;  /* 0x923be72d00047882 */ /* 0x000fe20000000000 */
[----:B------:R-:W-:-:S06]  /*04d0*/  UMOV UR5, 0x3f624924 ;  /* 0x3f62492400057882 */ /* 0x000fcc0000000000 */
        /* <DEDUP_REMOVED lines=8> */
[----:B------:R-:W-:Y:S02]  /*0560*/  UMOV UR5, 0x3fe62e42 ;  /* 0x3fe62e4200057882 */ /* 0x000fe40000000000 */
[----:B------:R-:W-:Y:S01]  /*0570*/  DFMA R20, R6, -UR4, R8 ;  /* 0x8000000406147c2b */ /* 0x000fe20008000008 */
[----:B------:R-:W-:Y:S01]  /*0580*/  UMOV UR4, 0x3b39803f ;  /* 0x3b39803f00047882 */ /* 0x000fe20000000000 */
[----:B------:R-:W-:Y:S02]  /*0590*/  UMOV UR5, 0x3c7abc9e ;  /* 0x3c7abc9e00057882 */ /* 0x000fe40000000000 */
[----:B------:R-:W-:-:S04]  /*05a0*/  DMUL R16, R14, R16 ;  /* 0x000000100e107228 */ /* 0x000fc80000000000 */
[----:B------:R-:W-:-:S04]  /*05b0*/  DADD R20, -R12, R20 ;  /* 0x000000000c147229 */ /* 0x000fc80000000114 */
[----:B------:R-:W-:-:S08]  /*05c0*/  DFMA R16, R12, R16, R18 ;  /* 0x000000100c10722b */ /* 0x000fd00000000012 */
[----:B------:R-:W-:-:S08]  /*05d0*/  DADD R16, R16, -R20 ;  /* 0x0000000010107229 */ /* 0x000fd00000000814 */
[----:B------:R-:W-:-:S08]  /*05e0*/  DFMA R16, R6, UR4, R16 ;  /* 0x0000000406107c2b */ /* 0x000fd00008000010 */
[----:B------:R-:W-:Y:S01]  /*05f0*/  DADD R8, R8, R16 ;  /* 0x0000000008087229 */ /* 0x000fe20000000010 */
[----:B------:R-:W-:Y:S10]  /*0600*/  BRA `(.L_x_4) ;  /* 0x0000000000187947 */ /* 0x000ff40003800000 */
.L_x_3:
[----:B------:R-:W-:Y:S01]  /*0610*/  IMAD.MOV.U32 R6, RZ, RZ, 0x0 ;  /* 0x00000000ff067424 */ /* 0x000fe200078e00ff */
[----:B------:R-:W-:Y:S01]  /*0620*/  LOP3.LUT P0, RZ, R11, 0x7fffffff, RZ, 0xc0, !PT ;  /* 0x7fffffff0bff7812 */ /* 0x000fe2000780c0ff */
[----:B------:R-:W-:-:S06]  /*0630*/  IMAD.MOV.U32 R7, RZ, RZ, 0x7ff00000 ;  /* 0x7ff00000ff077424 */ /* 0x000fcc00078e00ff */
[----:B------:R-:W-:-:S10]  /*0640*/  DFMA R6, R10, R6, +INF ;  /* 0x7ff000000a06742b */ /* 0x000fd40000000006 */
[----:B------:R-:W-:Y:S02]  /*0650*/  FSEL R8, R6, RZ, P0 ;  /* 0x000000ff06087208 */ /* 0x000fe40000000000 */
[----:B------:R-:W-:-:S07]  /*0660*/  FSEL R9, R7, -QNAN , P0 ;  /* 0xfff0000007097808 */ /* 0x000fce0000000000 */
.L_x_4:
[----:B------:R-:W-:Y:S05]  /*0670*/  BSYNC.RECONVERGENT B1 ;  /* 0x0000000000017941 */ /* 0x000fea0003800200 */
.L_x_2:
[----:B-----5:R-:W-:-:S07]  /*0680*/  DMUL R2, R2, R8 ;  /* 0x0000000802027228 */ /* 0x020fce0000000000 */
[----:B------:R0:W-:Y:S01]  /*0690*/  STS.64 [R4], R2 ;  /* 0x0000000204007388 */ /* 0x0001e20000000a00 */
[----:B------:R-:W-:Y:S05]  /*06a0*/  BRA `(.L_x_5) ;  /* 0x0000000000047947 */ /* 0x000fea0003800000 */
.L_x_1:
[----:B------:R1:W-:Y:S02]  /*06b0*/  STS.64 [R4], RZ ;  /* 0x000000ff04007388 */ /* 0x0003e40000000a00 */
.L_x_5:
[----:B------:R-:W-:Y:S05]  /*06c0*/  BSYNC.RECONVERGENT B0 ;  /* 0x0000000000007941 */ /* 0x000fea0003800200 */
.L_x_0:
[----:B------:R-:W-:Y:S01]  /*06d0*/  BAR.SYNC.DEFER_BLOCKING 0x0 ;  /* 0x0000000000007b1d */ /* 0x000fe20000010000 */
[----:B------:R-:W-:Y:S02]  /*06e0*/  ISETP.GE.U32.AND P1, PT, R5, 0x2, PT ;  /* 0x000000020500780c */ /* 0x000fe40003f26070 */
[----:B------:R-:W-:-:S11]  /*06f0*/  ISETP.NE.AND P0, PT, R0, RZ, PT ;  /* 0x000000ff0000720c */ /* 0x000fd60003f05270 */
[----:B------:R-:W-:Y:S05]  /*0700*/  @!P1 BRA `(.L_x_6) ;  /* 0x00000000002c9947 */ /* 0x000fea0003800000 */
.L_x_7:
[----:B------:R-:W-:-:S04]  /*0710*/  SHF.R.U32.HI R9, RZ, 0x1, R5 ;  /* 0x00000001ff097819 */ /* 0x000fc80000011605 */
[----:B------:R-:W-:-:S13]  /*0720*/  ISETP.GE.U32.AND P1, PT, R0, R9, PT ;  /* 0x000000090000720c */ /* 0x000fda0003f26070 */
[----:B------:R-:W-:Y:S01]  /*0730*/  @!P1 IMAD R8, R9, 0x8, R4 ;  /* 0x0000000809089824 */ /* 0x000fe200078e0204 */
[----:B------:R-:W-:Y:S04]  /*0740*/  @!P1 LDS.64 R6, [R4] ;  /* 0x0000000004069984 */ /* 0x000fe80000000a00 */
[----:B0-----:R-:W0:Y:S02]  /*0750*/  @!P1 LDS.64 R2, [R8] ;  /* 0x0000000008029984 */ /* 0x001e240000000a00 */
[----:B0-----:R-:W-:-:S07]  /*0760*/  @!P1 DADD R2, R2, R6 ;  /* 0x0000000002029229 */ /* 0x001fce0000000006 */
[----:B------:R2:W-:Y:S01]  /*0770*/  @!P1 STS.64 [R4], R2 ;  /* 0x0000000204009388 */ /* 0x0005e20000000a00 */
[----:B------:R-:W-:Y:S01]  /*0780*/  BAR.SYNC.DEFER_BLOCKING 0x0 ;  /* 0x0000000000007b1d */ /* 0x000fe20000010000 */
[----:B------:R-:W-:Y:S02]  /*0790*/  ISETP.GT.U32.AND P1, PT, R5, 0x3, PT ;  /* 0x000000030500780c */ /* 0x000fe40003f24070 */
[----:B------:R-:W-:-:S11]  /*07a0*/  MOV R5, R9 ;  /* 0x0000000900057202 */ /* 0x000fd60000000f00 */
[----:B--2---:R-:W-:Y:S05]  /*07b0*/  @P1 BRA `(.L_x_7) ;  /* 0xfffffffc00d41947 */ /* 0x004fea000383ffff */
.L_x_6:
[----:B------:R-:W-:Y:S05]  /*07c0*/  @P0 EXIT ;  /* 0x000000000000094d */ /* 0x000fea0003800000 */
[----:B01----:R-:W0:Y:S02]  /*07d0*/  LDC.64 R4, c[0x0][0x390] ;  /* 0x0000e400ff047b82 */ /* 0x003e240000000a00 */
[----:B0-----:R0:W5:Y:S06]  /*07e0*/  LDG.E.64 R8, desc[UR6][R4.64] ;  /* 0x0000000604087981 */ /* 0x00116c000c1e1b00 */
[----:B------:R-:W1:Y:S01]  /*07f0*/  S2UR UR5, SR_CgaCtaId ;  /* 0x00000000000579c3 */ /* 0x000e620000008800 */
[----:B------:R-:W-:Y:S02]  /*0800*/  UMOV UR4, 0x400 ;  /* 0x0000040000047882 */ /* 0x000fe40000000000 */
[----:B-1----:R-:W-:-:S09]  /*0810*/  ULEA UR4, UR5, UR4, 0x18 ;  /* 0x0000000405047291 */ /* 0x002fd2000f8ec0ff */
[----:B0-----:R-:W1:Y:S03]  /*0820*/  LDS.64 R2, [UR4] ;  /* 0x00000004ff027984 */ /* 0x001e660008000a00 */
.L_x_8:
[----:B-1---5:R-:W-:Y:S01]  /*0830*/  DADD R10, -R2, R8 ;  /* 0x00000000020a7229 */ /* 0x022fe20000000108 */
[----:B------:R-:W-:Y:S09]  /*0840*/  YIELD ;  /* 0x0000000000007946 */ /* 0x000ff20003800000 */
[----:B------:R-:W2:Y:S02]  /*0850*/  ATOMG.E.CAS.64.STRONG.GPU PT, R10, [R4], R8, R10 ;  /* 0x00000008040a73a9 */ /* 0x000ea400001ee50a */
[----:B--2---:R-:W-:Y:S01]  /*0860*/  ISETP.NE.U32.AND P0, PT, R8, R10, PT ;  /* 0x0000000a0800720c */ /* 0x004fe20003f05070 */
[----:B------:R-:W-:-:S03]  /*0870*/  IMAD.MOV.U32 R8, RZ, RZ, R10 ;  /* 0x000000ffff087224 */ /* 0x000fc600078e000a */
[----:B------:R-:W-:Y:S01]  /*0880*/  ISETP.NE.AND.EX P0, PT, R9, R11, PT, P0 ;  /* 0x0000000b0900720c */ /* 0x000fe20003f05300 */
[----:B------:R-:W-:-:S12]  /*0890*/  IMAD.MOV.U32 R9, RZ, RZ, R11 ;  /* 0x000000ffff097224 */ /* 0x000fd800078e000b */
[----:B------:R-:W-:Y:S05]  /*08a0*/  @P0 BRA `(.L_x_8) ;  /* 0xfffffffc00e00947 */ /* 0x000fea000383ffff */
[----:B------:R-:W-:Y:S05]  /*08b0*/  EXIT ;  /* 0x000000000000794d */ /* 0x000fea0003800000 */
.L_x_9:
[----:B------:R-:W-:-:S00]  /*08c0*/  BRA `(.L_x_9) ;  /* 0xfffffffc00fc7947 */ /* 0x000fc0000383ffff */
[----:B------:R-:W-:-:S00]  /*08d0*/  NOP ;  /* 0x0000000000007918 */ /* 0x000fc00000000000 */
        /* <DEDUP_REMOVED lines=10> */
.L_x_50:


//--------------------- .text._Z22backward_propagation_BPdS_i --------------------------
	.section	.text._Z22backward_propagation_BPdS_i,"ax",@progbits
	.align	128
        .global         _Z22backward_propagation_BPdS_i
        .type           _Z22backward_propagation_BPdS_i,@function
        .size           _Z22backward_propagation_BPdS_i,(.L_x_51 - _Z22backward_propagation_BPdS_i)
        .other          _Z22backward_propagation_BPdS_i,@"STO_CUDA_ENTRY STV_DEFAULT"
_Z22backward_propagation_BPdS_i:
.text._Z22backward_propagation_BPdS_i:
[----:B------:R-:W-:Y:S01]  /*0000*/  LDC R1, c[0x0][0x37c] ;  /* 0x0000df00ff017b82 */ /* 0x000fe20000000800 */
[----:B------:R-:W0:Y:S07]  /*0010*/  S2R R0, SR_TID.X ;  /* 0x0000000000007919 */ /* 0x000e2e0000002100 */
[----:B------:R-:W0:Y:S01]  /*0020*/  S2UR UR4, SR_CTAID.X ;  /* 0x00000000000479c3 */ /* 0x000e220000002500 */
[----:B------:R-:W1:Y:S07]  /*0030*/  LDCU UR5, c[0x0][0x390] ;  /* 0x00007200ff0577ac */ /* 0x000e6e0008000800 */
[----:B------:R-:W0:Y:S02]  /*0040*/  LDC R7, c[0x0][0x360] ;  /* 0x0000d800ff077b82 */ /* 0x000e240000000800 */
[----:B0-----:R-:W-:-:S05]  /*0050*/  IMAD R7, R7, UR4, R0 ;  /* 0x0000000407077c24 */ /* 0x001fca000f8e0200 */
[----:B-1----:R-:W-:-:S13]  /*0060*/  ISETP.GE.AND P0, PT, R7, UR5, PT ;  /* 0x0000000507007c0c */ /* 0x002fda000bf06270 */
[----:B------:R-:W-:Y:S05]  /*0070*/  @P0 EXIT ;  /* 0x000000000000094d */ /* 0x000fea0003800000 */
[----:B------:R-:W0:Y:S01]  /*0080*/  LDC.64 R4, c[0x0][0x380] ;  /* 0x0000e000ff047b82 */ /* 0x000e220000000a00 */
[----:B------:R-:W1:Y:S07]  /*0090*/  LDCU.64 UR4, c[0x0][0x358] ;  /* 0x00006b00ff0477ac */ /* 0x000e6e0008000a00 */
[----:B------:R-:W2:Y:S01]  /*00a0*/  LDC.64 R2, c[0x0][0x388] ;  /* 0x0000e200ff027b82 */ /* 0x000ea20000000a00 */
[----:B0-----:R-:W-:-:S06]  /*00b0*/  IMAD.WIDE R4, R7, 0x8, R4 ;  /* 0x0000000807047825 */ /* 0x001fcc00078e0204 */
[----:B-1----:R-:W5:Y:S01]  /*00c0*/  LDG.E.64 R4, desc[UR4][R4.64] ;  /* 0x0000000404047981 */ /* 0x002f62000c1e1b00 */
[----:B--2---:R-:W-:-:S05]  /*00d0*/  IMAD.WIDE R2, R7, 0x8, R2 ;  /* 0x0000000807027825 */ /* 0x004fca00078e0202 */
[----:B------:R0:W5:Y:S01]  /*00e0*/  LDG.E.64 R8, desc[UR4][R2.64] ;  /* 0x0000000402087981 */ /* 0x000162000c1e1b00 */
[----:B------:R-:W-:Y:S01]  /*00f0*/  UMOV UR4, 0xd2f1a9fc ;  /* 0xd2f1a9fc00047882 */ /* 0x000fe20000000000 */
[----:B------:R-:W-:-:S05]  /*0100*/  UMOV UR5, 0x3f50624d ;  /* 0x3f50624d00057882 */ /* 0x000fca0000000000 */
.L_x_10:
[----:B-----5:R-:W-:Y:S01]  /*0110*/  DFMA R10, R4, -UR4, R8 ;  /* 0x80000004040a7c2b */ /* 0x020fe20008000008 */
[----:B------:R-:W-:Y:S09]  /*0120*/  YIELD ;  /* 0x0000000000007946 */ /* 0x000ff20003800000 */
[----:B------:R-:W2:Y:S02]  /*0130*/  ATOMG.E.CAS.64.STRONG.GPU PT, R10, [R2], R8, R10 ;  /* 0x00000008020a73a9 */ /* 0x000ea400001ee50a */
[----:B--2---:R-:W-:-:S02]  /*0140*/  ISETP.NE.U32.AND P0, PT, R8, R10, PT ;  /* 0x0000000a0800720c */ /* 0x004fc40003f05070 */
[----:B------:R-:W-:Y:S02]  /*0150*/  MOV R8, R10 ;  /* 0x0000000a00087202 */ /* 0x000fe40000000f00 */
[-C--:B------:R-:W-:Y:S02]  /*0160*/  ISETP.NE.AND.EX P0, PT, R9, R11.reuse, PT, P0 ;  /* 0x0000000b0900720c */ /* 0x080fe40003f05300 */
[----:B------:R-:W-:-:S11]  /*0170*/  MOV R9, R11 ;  /* 0x0000000b00097202 */ /* 0x000fd60000000f00 */
[----:B------:R-:W-:Y:S05]  /*0180*/  @P0 BRA `(.L_x_10) ;  /* 0xfffffffc00e00947 */ /* 0x000fea000383ffff */
[----:B------:R-:W-:Y:S05]  /*0190*/  EXIT ;  /* 0x000000000000794d */ /* 0x000fea0003800000 */
.L_x_11:
        /* <DEDUP_REMOVED lines=14> */
.L_x_51:


//--------------------- .text._Z22backward_propagation_WPdS_S_ii --------------------------
	.section	.text._Z22backward_propagation_WPdS_S_ii,"ax",@progbits
	.align	128
        .global         _Z22backward_propagation_WPdS_S_ii
        .type           _Z22backward_propagation_WPdS_S_ii,@function
        .size           _Z22backward_propagation_WPdS_S_ii,(.L_x_52 - _Z22backward_propagation_WPdS_S_ii)
        .other          _Z22backward_propagation_WPdS_S_ii,@"STO_CUDA_ENTRY STV_DEFAULT"
_Z22backward_propagation_WPdS_S_ii:
.text._Z22backward_propagation_WPdS_S_ii:
[----:B------:R-:W-:Y:S01]  /*0000*/  LDC R1, c[0x0][0x37c] ;  /* 0x0000df00ff017b82 */ /* 0x000fe20000000800 */
[----:B------:R-:W0:Y:S07]  /*0010*/  S2R R3, SR_TID.X ;  /* 0x0000000000037919 */ /* 0x000e2e0000002100 */
[----:B------:R-:W0:Y:S08]  /*0020*/  S2UR UR4, SR_CTAID.X ;  /* 0x00000000000479c3 */ /* 0x000e300000002500 */
[----:B------:R-:W0:Y:S08]  /*0030*/  LDC R0, c[0x0][0x360] ;  /* 0x0000d800ff007b82 */ /* 0x000e300000000800 */
[----:B------:R-:W1:Y:S01]  /*0040*/  LDC.64 R4, c[0x0][0x398] ;  /* 0x0000e600ff047b82 */ /* 0x000e620000000a00 */
[----:B0-----:R-:W-:Y:S01]  /*0050*/  IMAD R0, R0, UR4, R3 ;  /* 0x0000000400007c24 */ /* 0x001fe2000f8e0203 */
[----:B-1----:R-:W-:-:S04]  /*0060*/  ISETP.GE.AND P0, PT, R4, 0x1, PT ;  /* 0x000000010400780c */ /* 0x002fc80003f06270 */
[----:B------:R-:W-:-:S13]  /*0070*/  ISETP.GE.OR P0, PT, R0, R5, !P0 ;  /* 0x000000050000720c */ /* 0x000fda0004706670 */
[----:B------:R-:W-:Y:S05]  /*0080*/  @P0 EXIT ;  /* 0x000000000000094d */ /* 0x000fea0003800000 */
[----:B------:R-:W0:Y:S01]  /*0090*/  LDC.64 R2, c[0x0][0x390] ;  /* 0x0000e400ff027b82 */ /* 0x000e220000000a00 */
[----:B------:R-:W-:Y:S01]  /*00a0*/  IMAD.MOV.U32 R15, RZ, RZ, RZ ;  /* 0x000000ffff0f7224 */ /* 0x000fe200078e00ff */
[----:B------:R-:W1:Y:S02]  /*00b0*/  LDCU.64 UR4, c[0x0][0x358] ;  /* 0x00006b00ff0477ac */ /* 0x000e640008000a00 */
[----:B01----:R-:W-:-:S07]  /*00c0*/  IMAD.WIDE R2, R0, 0x8, R2 ;  /* 0x0000000800027825 */ /* 0x003fce00078e0202 */
.L_x_14:
[----:B------:R-:W0:Y:S01]  /*00d0*/  LDC.64 R6, c[0x0][0x380] ;  /* 0x0000e000ff067b82 */ /* 0x000e220000000a00 */
[----:B------:R-:W1:Y:S01]  /*00e0*/  LDCU.64 UR8, c[0x0][0x398] ;  /* 0x00007300ff0877ac */ /* 0x000e620008000a00 */
[----:B------:R-:W2:Y:S06]  /*00f0*/  LDG.E.64 R10, desc[UR4][R2.64] ;  /* 0x00000004020a7981 */ /* 0x000eac000c1e1b00 */
[----:B------:R-:W3:Y:S01]  /*0100*/  LDC.64 R4, c[0x0][0x388] ;  /* 0x0000e200ff047b82 */ /* 0x000ee20000000a00 */
[----:B0-----:R-:W-:-:S06]  /*0110*/  IMAD.WIDE.U32 R6, R15, 0x8, R6 ;  /* 0x000000080f067825 */ /* 0x001fcc00078e0006 */
[----:B------:R-:W4:Y:S01]  /*0120*/  LDG.E.64 R6, desc[UR4][R6.64] ;  /* 0x0000000406067981 */ /* 0x000f22000c1e1b00 */
[----:B-1----:R-:W-:-:S04]  /*0130*/  IMAD R13, R15, UR9, R0 ;  /* 0x000000090f0d7c24 */ /* 0x002fc8000f8e0200 */
[----:B---3--:R-:W-:-:S05]  /*0140*/  IMAD.WIDE R12, R13, 0x8, R4 ;  /* 0x000000080d0c7825 */ /* 0x008fca00078e0204 */
[----:B------:R0:W5:Y:S01]  /*0150*/  LDG.E.64 R4, desc[UR4][R12.64] ;  /* 0x000000040c047981 */ /* 0x000162000c1e1b00 */
[----:B------:R-:W-:Y:S01]  /*0160*/  UMOV UR6, 0xd2f1a9fc ;  /* 0xd2f1a9fc00067882 */ /* 0x000fe20000000000 */
[----:B------:R-:W-:Y:S01]  /*0170*/  UMOV UR7, 0x3f50624d ;  /* 0x3f50624d00077882 */ /* 0x000fe20000000000 */
[----:B------:R-:W-:Y:S01]  /*0180*/  VIADD R15, R15, 0x1 ;  /* 0x000000010f0f7836 */ /* 0x000fe20000000000 */
[----:B------:R-:W-:Y:S04]  /*0190*/  BSSY B0, `(.L_x_12) ;  /* 0x000000c000007945 */ /* 0x000fe80003800000 */
[----:B------:R-:W-:Y:S01]  /*01a0*/  ISETP.NE.AND P1, PT, R15, UR8, PT ;  /* 0x000000080f007c0c */ /* 0x000fe2000bf25270 */
[----:B----4-:R-:W-:-:S08]  /*01b0*/  DMUL R8, R6, UR6 ;  /* 0x0000000606087c28 */ /* 0x010fd00008000000 */
[----:B0-2---:R-:W-:-:S11]  /*01c0*/  DMUL R8, R8, R10 ;  /* 0x0000000a08087228 */ /* 0x005fd60000000000 */
.L_x_13:
[----:B-----5:R-:W-:Y:S01]  /*01d0*/  DADD R6, -R8, R4 ;  /* 0x0000000008067229 */ /* 0x020fe20000000104 */
[----:B------:R-:W-:Y:S09]  /*01e0*/  YIELD ;  /* 0x0000000000007946 */ /* 0x000ff20003800000 */
[----:B------:R-:W2:Y:S02]  /*01f0*/  ATOMG.E.CAS.64.STRONG.GPU PT, R6, [R12], R4, R6 ;  /* 0x000000040c0673a9 */ /* 0x000ea400001ee506 */
[----:B--2---:R-:W-:-:S02]  /*0200*/  ISETP.NE.U32.AND P0, PT, R4, R6, PT ;  /* 0x000000060400720c */ /* 0x004fc40003f05070 */
[----:B------:R-:W-:Y:S02]  /*0210*/  MOV R4, R6 ;  /* 0x0000000600047202 */ /* 0x000fe40000000f00 */
[-C--:B------:R-:W-:Y:S02]  /*0220*/  ISETP.NE.AND.EX P0, PT, R5, R7.reuse, PT, P0 ;  /* 0x000000070500720c */ /* 0x080fe40003f05300 */
[----:B------:R-:W-:-:S11]  /*0230*/  MOV R5, R7 ;  /* 0x0000000700057202 */ /* 0x000fd60000000f00 */
[----:B------:R-:W-:Y:S05]  /*0240*/  @P0 BRA `(.L_x_13) ;  /* 0xfffffffc00e00947 */ /* 0x000fea000383ffff */
[----:B------:R-:W-:Y:S05]  /*0250*/  BSYNC B0 ;  /* 0x0000000000007941 */ /* 0x000fea0003800000 */
.L_x_12:
[----:B------:R-:W-:Y:S05]  /*0260*/  @P1 BRA `(.L_x_14) ;  /* 0xfffffffc00981947 */ /* 0x000fea000383ffff */
[----:B------:R-:W-:Y:S05]  /*0270*/  EXIT ;  /* 0x000000000000794d */ /* 0x000fea0003800000 */
.L_x_15:
        /* <DEDUP_REMOVED lines=16> */
.L_x_52:


//--------------------- .text._Z13compute_deltaPdS_S_S_ii --------------------------
	.section	.text._Z13compute_deltaPdS_S_S_ii,"ax",@progbits
	.align	128
        .global         _Z13compute_deltaPdS_S_S_ii
        .type           _Z13compute_deltaPdS_S_S_ii,@function
        .size           _Z13compute_deltaPdS_S_S_ii,(.L_x_53 - _Z13compute_deltaPdS_S_S_ii)
        .other          _Z13compute_deltaPdS_S_S_ii,@"STO_CUDA_ENTRY STV_DEFAULT"
_Z13compute_deltaPdS_S_S_ii:
.text._Z13compute_deltaPdS_S_S_ii:
[----:B------:R-:W-:Y:S01]  /*0000*/  LDC R1, c[0x0][0x37c] ;  /* 0x0000df00ff017b82 */ /* 0x000fe20000000800 */
[----:B------:R-:W0:Y:S07]  /*0010*/  S2R R2, SR_TID.X ;  /* 0x0000000000027919 */ /* 0x000e2e0000002100 */
[----:B------:R-:W0:Y:S08]  /*0020*/  S2UR UR4, SR_CTAID.X ;  /* 0x00000000000479c3 */ /* 0x000e300000002500 */
[----:B------:R-:W0:Y:S08]  /*0030*/  LDC R3, c[0x0][0x360] ;  /* 0x0000d800ff037b82 */ /* 0x000e300000000800 */
[----:B------:R-:W1:Y:S01]  /*0040*/  LDC R0, c[0x0][0x3a4] ;  /* 0x0000e900ff007b82 */ /* 0x000e620000000800 */
[----:B0-----:R-:W-:-:S05]  /*0050*/  IMAD R3, R3, UR4, R2 ;  /* 0x0000000403037c24 */ /* 0x001fca000f8e0202 */
[----:B-1----:R-:W-:-:S13]  /*0060*/  ISETP.GE.AND P0, PT, R3, R0, PT ;  /* 0x000000000300720c */ /* 0x002fda0003f06270 */
[----:B------:R-:W-:Y:S05]  /*0070*/  @P0 EXIT ;  /* 0x000000000000094d */ /* 0x000fea0003800000 */
[----:B------:R-:W0:Y:S01]  /*0080*/  LDCU UR6, c[0x0][0x3a0] ;  /* 0x00007400ff0677ac */ /* 0x000e220008000800 */
[----:B------:R-:W-:Y:S01]  /*0090*/  CS2R R20, SRZ ;  /* 0x0000000000147805 */ /* 0x000fe2000001ff00 */
[----:B------:R-:W1:Y:S01]  /*00a0*/  LDCU.64 UR10, c[0x0][0x358] ;  /* 0x00006b00ff0a77ac */ /* 0x000e620008000a00 */
[----:B0-----:R-:W-:-:S09]  /*00b0*/  UISETP.GE.AND UP0, UPT, UR6, 0x1, UPT ;  /* 0x000000010600788c */ /* 0x001fd2000bf06270 */
[----:B-1----:R-:W-:Y:S05]  /*00c0*/  BRA.U !UP0, `(.L_x_16) ;  /* 0x0000000908c47547 */ /* 0x002fea000b800000 */
[----:B------:R-:W-:Y:S01]  /*00d0*/  UISETP.GE.U32.AND UP1, UPT, UR6, 0x10, UPT ;  /* 0x000000100600788c */ /* 0x000fe2000bf26070 */
[----:B------:R-:W-:Y:S01]  /*00e0*/  HFMA2 R2, -RZ, RZ, 0, 0 ;  /* 0x00000000ff027431 */ /* 0x000fe200000001ff */
[----:B------:R-:W-:Y:S01]  /*00f0*/  ULOP3.LUT UR7, UR6, 0xf, URZ, 0xc0, !UPT ;  /* 0x0000000f06077892 */ /* 0x000fe2000f8ec0ff */
[----:B------:R-:W-:-:S03]  /*0100*/  CS2R R20, SRZ ;  /* 0x0000000000147805 */ /* 0x000fc6000001ff00 */
[----:B------:R-:W-:-:S03]  /*0110*/  UISETP.NE.AND UP0, UPT, UR7, URZ, UPT ;  /* 0x000000ff0700728c */ /* 0x000fc6000bf05270 */
[----:B------:R-:W-:Y:S08]  /*0120*/  BRA.U !UP1, `(.L_x_17) ;  /* 0x00000005094c7547 */ /* 0x000ff0000b800000 */
[----:B------:R-:W0:Y:S01]  /*0130*/  LDCU.64 UR4, c[0x0][0x380] ;  /* 0x00007000ff0477ac */ /* 0x000e220008000a00 */
[----:B------:R-:W-:Y:S02]  /*0140*/  MOV R27, R3 ;  /* 0x00000003001b7202 */ /* 0x000fe40000000f00 */
[----:B------:R-:W-:Y:S01]  /*0150*/  CS2R R20, SRZ ;  /* 0x0000000000147805 */ /* 0x000fe2000001ff00 */
[----:B------:R-:W-:-:S04]  /*0160*/  ULOP3.LUT UR8, UR6, 0x7ffffff0, URZ, 0xc0, !UPT ;  /* 0x7ffffff006087892 */ /* 0x000fc8000f8ec0ff */
[----:B------:R-:W-:Y:S02]  /*0170*/  UIADD3 UR9, UPT, UPT, -UR8, URZ, URZ ;  /* 0x000000ff08097290 */ /* 0x000fe4000fffe1ff */
[----:B------:R-:W-:Y:S01]  /*0180*/  MOV R2, UR8 ;  /* 0x0000000800027c02 */ /* 0x000fe20008000f00 */
[----:B0-----:R-:W-:-:S04]  /*0190*/  UIADD3 UR4, UP1, UPT, UR4, 0x40, URZ ;  /* 0x0000004004047890 */ /* 0x001fc8000ff3e0ff */
[----:B------:R-:W-:Y:S02]  /*01a0*/  UIADD3.X UR5, UPT, UPT, URZ, UR5, URZ, UP1, !UPT ;  /* 0x00000005ff057290 */ /* 0x000fe40008ffe4ff */
[----:B------:R-:W-:-:S04]  /*01b0*/  MOV R8, UR4 ;  /* 0x0000000400087c02 */ /* 0x000fc80008000f00 */
[----:B------:R-:W-:-:S07]  /*01c0*/  MOV R9, UR5 ;  /* 0x0000000500097c02 */ /* 0x000fce0008000f00 */
.L_x_18:
[----:B------:R-:W0:Y:S01]  /*01d0*/  LDC.64 R28, c[0x0][0x388] ;  /* 0x0000e200ff1c7b82 */ /* 0x000e220000000a00 */
[----:B------:R-:W-:Y:S02]  /*01e0*/  MOV R4, R8 ;  /* 0x0000000800047202 */ /* 0x000fe40000000f00 */
[----:B------:R-:W-:-:S05]  /*01f0*/  MOV R5, R9 ;  /* 0x0000000900057202 */ /* 0x000fca0000000f00 */
[----:B------:R-:W2:Y:S04]  /*0200*/  LDG.E.64 R6, desc[UR10][R4.64+-0x40] ;  /* 0xffffc00a04067981 */ /* 0x000ea8000c1e1b00 */
[----:B------:R-:W3:Y:S04]  /*0210*/  LDG.E.64 R12, desc[UR10][R4.64+-0x38] ;  /* 0xffffc80a040c7981 */ /* 0x000ee8000c1e1b00 */
[----:B------:R-:W4:Y:S04]  /*0220*/  LDG.E.64 R14, desc[UR10][R4.64+-0x30] ;  /* 0xffffd00a040e7981 */ /* 0x000f28000c1e1b00 */
[----:B------:R-:W5:Y:S01]  /*0230*/  LDG.E.64 R24, desc[UR10][R4.64+-0x28] ;  /* 0xffffd80a04187981 */ /* 0x000f62000c1e1b00 */
[----:B0-----:R-:W-:-:S05]  /*0240*/  IMAD.WIDE R28, R27, 0x8, R28 ;  /* 0x000000081b1c7825 */ /* 0x001fca00078e021c */
[----:B------:R0:W2:Y:S02]  /*0250*/  LDG.E.64 R8, desc[UR10][R28.64] ;  /* 0x0000000a1c087981 */ /* 0x0000a4000c1e1b00 */
[----:B0-----:R-:W-:-:S05]  /*0260*/  IMAD.WIDE R28, R0, 0x8, R28 ;  /* 0x00000008001c7825 */ /* 0x001fca00078e021c */
[----:B------:R-:W3:Y:S01]  /*0270*/  LDG.E.64 R18, desc[UR10][R28.64] ;  /* 0x0000000a1c127981 */ /* 0x000ee2000c1e1b00 */
[----:B------:R-:W-:-:S05]  /*0280*/  IMAD.WIDE R22, R0, 0x8, R28 ;  /* 0x0000000800167825 */ /* 0x000fca00078e021c */
[----:B------:R0:W4:Y:S02]  /*0290*/  LDG.E.64 R16, desc[UR10][R22.64] ;  /* 0x0000000a16107981 */ /* 0x000124000c1e1b00 */
[----:B0-----:R-:W-:-:S05]  /*02a0*/  IMAD.WIDE R22, R0, 0x8, R22 ;  /* 0x0000000800167825 */ /* 0x001fca00078e0216 */
[----:B------:R-:W5:Y:S01]  /*02b0*/  LDG.E.64 R10, desc[UR10][R22.64] ;  /* 0x0000000a160a7981 */ /* 0x000f62000c1e1b00 */
[----:B--2---:R-:W-:Y:S01]  /*02c0*/  DFMA R6, R8, R6, R20 ;  /* 0x000000060806722b */ /* 0x004fe20000000014 */
[----:B------:R-:W-:-:S04]  /*02d0*/  IMAD.WIDE R8, R0, 0x8, R22 ;  /* 0x0000000800087825 */ /* 0x000fc800078e0216 */
[----:B------:R-:W-:-:S05]  /*02e0*/  IMAD.WIDE R28, R0, 0x8, R8 ;  /* 0x00000008001c7825 */ /* 0x000fca00078e0208 */
[----:B------:R0:W2:Y:S01]  /*02f0*/  LDG.E.64 R20, desc[UR10][R28.64] ;  /* 0x0000000a1c147981 */ /* 0x0000a2000c1e1b00 */
[----:B---3--:R-:W-:-:S03]  /*0300*/  DFMA R12, R18, R12, R6 ;  /* 0x0000000c120c722b */ /* 0x008fc60000000006 */
[----:B------:R-:W3:Y:S04]  /*0310*/  LDG.E.64 R6, desc[UR10][R4.64+-0x20] ;  /* 0xffffe00a04067981 */ /* 0x000ee8000c1e1b00 */
[----:B------:R-:W3:Y:S01]  /*0320*/  LDG.E.64 R18, desc[UR10][R8.64] ;  /* 0x0000000a08127981 */ /* 0x000ee2000c1e1b00 */
[----:B----4-:R-:W-:Y:S01]  /*0330*/  DFMA R12, R16, R14, R12 ;  /* 0x0000000e100c722b */ /* 0x010fe2000000000c */
[C---:B0-----:R-:W-:Y:S02]  /*0340*/  IMAD.WIDE R28, R0.reuse, 0x8, R28 ;  /* 0x00000008001c7825 */ /* 0x041fe400078e021c */
[----:B------:R-:W4:Y:S04]  /*0350*/  LDG.E.64 R14, desc[UR10][R4.64+-0x8] ;  /* 0xfffff80a040e7981 */ /* 0x000f28000c1e1b00 */
[----:B------:R-:W2:Y:S01]  /*0360*/  LDG.E.64 R8, desc[UR10][R4.64+-0x18] ;  /* 0xffffe80a04087981 */ /* 0x000ea2000c1e1b00 */
[----:B------:R-:W-:Y:S01]  /*0370*/  IMAD.WIDE R22, R0, 0x8, R28 ;  /* 0x0000000800167825 */ /* 0x000fe200078e021c */
[----:B-----5:R-:W-:-:S04]  /*0380*/  DFMA R24, R10, R24, R12 ;  /* 0x000000180a18722b */ /* 0x020fc8000000000c */
[----:B------:R-:W4:Y:S04]  /*0390*/  LDG.E.64 R16, desc[UR10][R22.64] ;  /* 0x0000000a16107981 */ /* 0x000f28000c1e1b00 */
[----:B------:R-:W5:Y:S04]  /*03a0*/  LDG.E.64 R10, desc[UR10][R4.64+-0x10] ;  /* 0xfffff00a040a7981 */ /* 0x000f68000c1e1b00 */
[----:B------:R0:W5:Y:S01]  /*03b0*/  LDG.E.64 R12, desc[UR10][R28.64] ;  /* 0x0000000a1c0c7981 */ /* 0x000162000c1e1b00 */
[----:B---3--:R-:W-:Y:S01]  /*03c0*/  DFMA R6, R18, R6, R24 ;  /* 0x000000061206722b */ /* 0x008fe20000000018 */
[----:B------:R-:W-:-:S02]  /*03d0*/  IMAD.WIDE R24, R0, 0x8, R22 ;  /* 0x0000000800187825 */ /* 0x000fc400078e0216 */
[----:B------:R-:W3:Y:S05]  /*03e0*/  LDG.E.64 R22, desc[UR10][R4.64+0x18] ;  /* 0x0000180a04167981 */ /* 0x000eea000c1e1b00 */
[----:B--2---:R-:W-:Y:S02]  /*03f0*/  DFMA R20, R20, R8, R6 ;  /* 0x000000081414722b */ /* 0x004fe40000000006 */
[----:B------:R-:W2:Y:S01]  /*0400*/  LDG.E.64 R6, desc[UR10][R4.64] ;  /* 0x0000000a04067981 */ /* 0x000ea2000c1e1b00 */
[----:B------:R-:W-:-:S03]  /*0410*/  IMAD.WIDE R18, R0, 0x8, R24 ;  /* 0x0000000800127825 */ /* 0x000fc600078e0218 */
[----:B------:R-:W2:Y:S01]  /*0420*/  LDG.E.64 R8, desc[UR10][R24.64] ;  /* 0x0000000a18087981 */ /* 0x000ea2000c1e1b00 */
[----:B0-----:R-:W-:Y:S01]  /*0430*/  IMAD.WIDE R28, R0, 0x8, R18 ;  /* 0x00000008001c7825 */ /* 0x001fe200078e0212 */
[----:B-----5:R-:W-:Y:S02]  /*0440*/  DFMA R20, R12, R10, R20 ;  /* 0x0000000a0c14722b */ /* 0x020fe40000000014 */
[----:B------:R-:W5:Y:S04]  /*0450*/  LDG.E.64 R10, desc[UR10][R4.64+0x8] ;  /* 0x0000080a040a7981 */ /* 0x000f68000c1e1b00 */
[----:B------:R-:W5:Y:S02]  /*0460*/  LDG.E.64 R12, desc[UR10][R18.64] ;  /* 0x0000000a120c7981 */ /* 0x000f64000c1e1b00 */
[----:B----4-:R-:W-:-:S02]  /*0470*/  DFMA R14, R16, R14, R20 ;  /* 0x0000000e100e722b */ /* 0x010fc40000000014 */
[----:B------:R-:W4:Y:S01]  /*0480*/  LDG.E.64 R16, desc[UR10][R4.64+0x10] ;  /* 0x0000100a04107981 */ /* 0x000f22000c1e1b00 */
[----:B------:R-:W-:-:S03]  /*0490*/  IMAD.WIDE R20, R0, 0x8, R28 ;  /* 0x0000000800147825 */ /* 0x000fc600078e021c */
[----:B------:R-:W4:Y:S04]  /*04a0*/  LDG.E.64 R18, desc[UR10][R28.64] ;  /* 0x0000000a1c127981 */ /* 0x000f28000c1e1b00 */
[----:B------:R0:W3:Y:S02]  /*04b0*/  LDG.E.64 R24, desc[UR10][R20.64] ;  /* 0x0000000a14187981 */ /* 0x0000e4000c1e1b00 */
[----:B0-----:R-:W-:Y:S01]  /*04c0*/  IMAD.WIDE R20, R0, 0x8, R20 ;  /* 0x0000000800147825 */ /* 0x001fe200078e0214 */
[----:B--2---:R-:W-:-:S04]  /*04d0*/  DFMA R6, R8, R6, R14 ;  /* 0x000000060806722b */ /* 0x004fc8000000000e */
[----:B------:R-:W2:Y:S04]  /*04e0*/  LDG.E.64 R8, desc[UR10][R20.64] ;  /* 0x0000000a14087981 */ /* 0x000ea8000c1e1b00 */
[----:B------:R-:W2:Y:S01]  /*04f0*/  LDG.E.64 R14, desc[UR10][R4.64+0x28] ;  /* 0x0000280a040e7981 */ /* 0x000ea2000c1e1b00 */
[----:B-----5:R-:W-:-:S03]  /*0500*/  DFMA R12, R12, R10, R6 ;  /* 0x0000000a0c0c722b */ /* 0x020fc60000000006 */
[----:B------:R-:W2:Y:S01]  /*0510*/  LDG.E.64 R6, desc[UR10][R4.64+0x20] ;  /* 0x0000200a04067981 */ /* 0x000ea2000c1e1b00 */
[----:B------:R-:W-:-:S04]  /*0520*/  IMAD.WIDE R10, R0, 0x8, R20 ;  /* 0x00000008000a7825 */ /* 0x000fc800078e0214 */
[----:B----4-:R-:W-:Y:S02]  /*0530*/  DFMA R16, R18, R16, R12 ;  /* 0x000000101210722b */ /* 0x010fe4000000000c */
[----:B------:R0:W4:Y:S04]  /*0540*/  LDG.E.64 R12, desc[UR10][R10.64] ;  /* 0x0000000a0a0c7981 */ /* 0x000128000c1e1b00 */
[----:B------:R-:W5:Y:S02]  /*0550*/  LDG.E.64 R18, desc[UR10][R4.64+0x30] ;  /* 0x0000300a04127981 */ /* 0x000f64000c1e1b00 */
[----:B---3--:R-:W-:Y:S02]  /*0560*/  DFMA R22, R24, R22, R16 ;  /* 0x000000161816722b */ /* 0x008fe40000000010 */
[----:B------:R-:W3:Y:S01]  /*0570*/  LDG.E.64 R24, desc[UR10][R4.64+0x38] ;  /* 0x0000380a04187981 */ /* 0x000ee2000c1e1b00 */
[----:B0-----:R-:W-:-:S05]  /*0580*/  IMAD.WIDE R10, R0, 0x8, R10 ;  /* 0x00000008000a7825 */ /* 0x001fca00078e020a */
[----:B------:R-:W5:Y:S01]  /*0590*/  LDG.E.64 R16, desc[UR10][R10.64] ;  /* 0x0000000a0a107981 */ /* 0x000f62000c1e1b00 */
[----:B------:R-:W-:-:S05]  /*05a0*/  IMAD.WIDE R28, R0, 0x8, R10 ;  /* 0x00000008001c7825 */ /* 0x000fca00078e020a */
[----:B------:R-:W3:Y:S01]  /*05b0*/  LDG.E.64 R20, desc[UR10][R28.64] ;  /* 0x0000000a1c147981 */ /* 0x000ee2000c1e1b00 */
[----:B------:R-:W-:-:S04]  /*05c0*/  UIADD3 UR9, UPT, UPT, UR9, 0x10, URZ ;  /* 0x0000001009097890 */ /* 0x000fc8000fffe0ff */
[----:B------:R-:W-:Y:S01]  /*05d0*/  UISETP.NE.AND UP1, UPT, UR9, URZ, UPT ;  /* 0x000000ff0900728c */ /* 0x000fe2000bf25270 */
[----:B------:R-:W-:Y:S01]  /*05e0*/  LEA R27, R0, R27, 0x4 ;  /* 0x0000001b001b7211 */ /* 0x000fe200078e20ff */
[----:B--2---:R-:W-:-:S08]  /*05f0*/  DFMA R6, R8, R6, R22 ;  /* 0x000000060806722b */ /* 0x004fd00000000016 */
[----:B----4-:R-:W-:Y:S01]  /*0600*/  DFMA R6, R12, R14, R6 ;  /* 0x0000000e0c06722b */ /* 0x010fe20000000006 */
[----:B------:R-:W-:-:S04]  /*0610*/  IADD3 R8, P0, PT, R4, 0x80, RZ ;  /* 0x0000008004087810 */ /* 0x000fc80007f1e0ff */
[----:B------:R-:W-:-:S03]  /*0620*/  IADD3.X R9, PT, PT, RZ, R5, RZ, P0, !PT ;  /* 0x00000005ff097210 */ /* 0x000fc600007fe4ff */
[----:B-----5:R-:W-:-:S08]  /*0630*/  DFMA R6, R16, R18, R6 ;  /* 0x000000121006722b */ /* 0x020fd00000000006 */
[----:B---3--:R-:W-:Y:S01]  /*0640*/  DFMA R20, R20, R24, R6 ;  /* 0x000000181414722b */ /* 0x008fe20000000006 */
[----:B------:R-:W-:Y:S10]  /*0650*/  BRA.U UP1, `(.L_x_18) ;  /* 0xfffffff901dc7547 */ /* 0x000ff4000b83ffff */
.L_x_17:
[----:B------:R-:W-:Y:S05]  /*0660*/  BRA.U !UP0, `(.L_x_16) ;  /* 0x00000005085c7547 */ /* 0x000fea000b800000 */
[----:B------:R-:W-:Y:S02]  /*0670*/  UISETP.GE.U32.AND UP0, UPT, UR7, 0x8, UPT ;  /* 0x000000080700788c */ /* 0x000fe4000bf06070 */
[----:B------:R-:W-:-:S04]  /*0680*/  ULOP3.LUT UR5, UR6, 0x7, URZ, 0xc0, !UPT ;  /* 0x0000000706057892 */ /* 0x000fc8000f8ec0ff */
[----:B------:R-:W-:-:S03]  /*0690*/  UISETP.NE.AND UP1, UPT, UR5, URZ, UPT ;  /* 0x000000ff0500728c */ /* 0x000fc6000bf25270 */
[----:B------:R-:W-:Y:S08]  /*06a0*/  BRA.U !UP0, `(.L_x_19) ;  /* 0x0000000108947547 */ /* 0x000ff0000b800000 */
[----:B------:R-:W0:Y:S01]  /*06b0*/  LDC.64 R14, c[0x0][0x388] ;  /* 0x0000e200ff0e7b82 */ /* 0x000e220000000a00 */
[----:B------:R-:W-:-:S07]  /*06c0*/  IMAD R5, R2, R0, R3 ;  /* 0x0000000002057224 */ /* 0x000fce00078e0203 */
[----:B------:R-:W1:Y:S01]  /*06d0*/  LDC.64 R6, c[0x0][0x380] ;  /* 0x0000e000ff067b82 */ /* 0x000e620000000a00 */
[----:B0-----:R-:W-:-:S05]  /*06e0*/  IMAD.WIDE R14, R5, 0x8, R14 ;  /* 0x00000008050e7825 */ /* 0x001fca00078e020e */
[----:B------:R0:W2:Y:S01]  /*06f0*/  LDG.E.64 R24, desc[UR10][R14.64] ;  /* 0x0000000a0e187981 */ /* 0x0000a2000c1e1b00 */
[----:B-1----:R-:W-:-:S05]  /*0700*/  IMAD.WIDE.U32 R6, R2, 0x8, R6 ;  /* 0x0000000802067825 */ /* 0x002fca00078e0006 */
[----:B------:R-:W2:Y:S01]  /*0710*/  LDG.E.64 R22, desc[UR10][R6.64] ;  /* 0x0000000a06167981 */ /* 0x000ea2000c1e1b00 */
[----:B------:R-:W-:-:S03]  /*0720*/  IMAD.WIDE R26, R0, 0x8, R14 ;  /* 0x00000008001a7825 */ /* 0x000fc600078e020e */
[----:B------:R-:W3:Y:S04]  /*0730*/  LDG.E.64 R16, desc[UR10][R6.64+0x8] ;  /* 0x0000080a06107981 */ /* 0x000ee8000c1e1b00 */
[----:B------:R-:W3:Y:S01]  /*0740*/  LDG.E.64 R18, desc[UR10][R26.64] ;  /* 0x0000000a1a127981 */ /* 0x000ee2000c1e1b00 */
[----:B------:R-:W-:-:S03]  /*0750*/  IMAD.WIDE R28, R0, 0x8, R26 ;  /* 0x00000008001c7825 */ /* 0x000fc600078e021a */
[----:B------:R-:W4:Y:S04]  /*0760*/  LDG.E.64 R12, desc[UR10][R6.64+0x10] ;  /* 0x0000100a060c7981 */ /* 0x000f28000c1e1b00 */
[----:B------:R-:W4:Y:S01]  /*0770*/  LDG.E.64 R8, desc[UR10][R28.64] ;  /* 0x0000000a1c087981 */ /* 0x000f22000c1e1b00 */
[----:B0-----:R-:W-:-:S03]  /*0780*/  IMAD.WIDE R14, R0, 0x8, R28 ;  /* 0x00000008000e7825 */ /* 0x001fc600078e021c */
[----:B------:R-:W5:Y:S04]  /*0790*/  LDG.E.64 R10, desc[UR10][R6.64+0x18] ;  /* 0x0000180a060a7981 */ /* 0x000f68000c1e1b00 */
[----:B------:R0:W5:Y:S02]  /*07a0*/  LDG.E.64 R4, desc[UR10][R14.64] ;  /* 0x0000000a0e047981 */ /* 0x000164000c1e1b00 */
[----:B0-----:R-:W-:-:S04]  /*07b0*/  IMAD.WIDE R14, R0, 0x8, R14 ;  /* 0x00000008000e7825 */ /* 0x001fc800078e020e */
[----:B------:R-:W-:-:S04]  /*07c0*/  IMAD.WIDE R26, R0, 0x8, R14 ;  /* 0x00000008001a7825 */ /* 0x000fc800078e020e */
[----:B------:R-:W-:Y:S01]  /*07d0*/  IMAD.WIDE R28, R0, 0x8, R26 ;  /* 0x00000008001c7825 */ /* 0x000fe200078e021a */
[----:B--2---:R-:W-:Y:S01]  /*07e0*/  DFMA R24, R24, R22, R20 ;  /* 0x000000161818722b */ /* 0x004fe20000000014 */
[----:B------:R-:W2:Y:S04]  /*07f0*/  LDG.E.64 R22, desc[UR10][R6.64+0x20] ;  /* 0x0000200a06167981 */ /* 0x000ea8000c1e1b00 */
[----:B------:R-:W2:Y:S03]  /*0800*/  LDG.E.64 R20, desc[UR10][R14.64] ;  /* 0x0000000a0e147981 */ /* 0x000ea6000c1e1b00 */
[----:B---3--:R-:W-:Y:S01]  /*0810*/  DFMA R24, R18, R16, R24 ;  /* 0x000000101218722b */ /* 0x008fe20000000018 */
[----:B------:R-:W3:Y:S04]  /*0820*/  LDG.E.64 R18, desc[UR10][R6.64+0x28] ;  /* 0x0000280a06127981 */ /* 0x000ee8000c1e1b00 */
[----:B------:R-:W3:Y:S03]  /*0830*/  LDG.E.64 R16, desc[UR10][R26.64] ;  /* 0x0000000a1a107981 */ /* 0x000ee6000c1e1b00 */
[----:B----4-:R-:W-:-:S02]  /*0840*/  DFMA R8, R8, R12, R24 ;  /* 0x0000000c0808722b */ /* 0x010fc40000000018 */
[----:B------:R-:W4:Y:S04]  /*0850*/  LDG.E.64 R24, desc[UR10][R6.64+0x30] ;  /* 0x0000300a06187981 */ /* 0x000f28000c1e1b00 */
[----:B------:R0:W4:Y:S04]  /*0860*/  LDG.E.64 R12, desc[UR10][R28.64] ;  /* 0x0000000a1c0c7981 */ /* 0x000128000c1e1b00 */
[----:B------:R-:W4:Y:S01]  /*0870*/  LDG.E.64 R14, desc[UR10][R6.64+0x38] ;  /* 0x0000380a060e7981 */ /* 0x000f22000c1e1b00 */
[----:B0-----:R-:W-:-:S06]  /*0880*/  IMAD.WIDE R28, R0, 0x8, R28 ;  /* 0x00000008001c7825 */ /* 0x001fcc00078e021c */
[----:B------:R-:W4:Y:S01]  /*0890*/  LDG.E.64 R28, desc[UR10][R28.64] ;  /* 0x0000000a1c1c7981 */ /* 0x000f22000c1e1b00 */
[----:B-----5:R-:W-:Y:S01]  /*08a0*/  DFMA R4, R4, R10, R8 ;  /* 0x0000000a0404722b */ /* 0x020fe20000000008 */
[----:B------:R-:W-:-:S07]  /*08b0*/  IADD3 R2, PT, PT, R2, 0x8, RZ ;  /* 0x0000000802027810 */ /* 0x000fce0007ffe0ff */
[----:B--2---:R-:W-:-:S08]  /*08c0*/  DFMA R4, R20, R22, R4 ;  /* 0x000000161404722b */ /* 0x004fd00000000004 */
[----:B---3--:R-:W-:-:S08]  /*08d0*/  DFMA R4, R16, R18, R4 ;  /* 0x000000121004722b */ /* 0x008fd00000000004 */
[----:B----4-:R-:W-:-:S08]  /*08e0*/  DFMA R4, R12, R24, R4 ;  /* 0x000000180c04722b */ /* 0x010fd00000000004 */
[----:B------:R-:W-:-:S11]  /*08f0*/  DFMA R20, R28, R14, R4 ;  /* 0x0000000e1c14722b */ /* 0x000fd60000000004 */
.L_x_19:
        /* <DEDUP_REMOVED lines=9> */
[----:B------:R-:W2:Y:S01]  /*0990*/  LDG.E.64 R4, desc[UR10][R24.64] ;  /* 0x0000000a18047981 */ /* 0x000ea2000c1e1b00 */
        /* <DEDUP_REMOVED lines=8> */
[----:B------:R-:W-:-:S03]  /*0a20*/  IMAD.WIDE R16, R0, 0x8, R28 ;  /* 0x0000000800107825 */ /* 0x000fc600078e021c */
[----:B------:R-:W5:Y:S04]  /*0a30*/  LDG.E.64 R18, desc[UR10][R22.64+0x18] ;  /* 0x0000180a16127981 */ /* 0x000f68000c1e1b00 */
[----:B------:R-:W5:Y:S01]  /*0a40*/  LDG.E.64 R16, desc[UR10][R16.64] ;  /* 0x0000000a10107981 */ /* 0x000f62000c1e1b00 */
[----:B------:R-:W-:Y:S01]  /*0a50*/  IADD3 R2, PT, PT, R2, 0x4, RZ ;  /* 0x0000000402027810 */ /* 0x000fe20007ffe0ff */
[----:B--2---:R-:W-:-:S08]  /*0a60*/  DFMA R4, R4, R6, R20 ;  /* 0x000000060404722b */ /* 0x004fd00000000014 */
[----:B---3--:R-:W-:-:S08]  /*0a70*/  DFMA R4, R10, R8, R4 ;  /* 0x000000080a04722b */ /* 0x008fd00000000004 */
[----:B----4-:R-:W-:-:S08]  /*0a80*/  DFMA R4, R12, R14, R4 ;  /* 0x0000000e0c04722b */ /* 0x010fd00000000004 */
[----:B-----5:R-:W-:-:S11]  /*0a90*/  DFMA R20, R16, R18, R4 ;  /* 0x000000121014722b */ /* 0x020fd60000000004 */
.L_x_20:
[----:B------:R-:W-:Y:S05]  /*0aa0*/  BRA.U !UP1, `(.L_x_16) ;  /* 0x00000001094c7547 */ /* 0x000fea000b800000 */
[----:B------:R-:W0:Y:S01]  /*0ab0*/  LDC.64 R4, c[0x0][0x380] ;  /* 0x0000e000ff047b82 */ /* 0x000e220000000a00 */
[----:B------:R-:W-:Y:S01]  /*0ac0*/  IMAD R11, R2, R0, R3 ;  /* 0x00000000020b7224 */ /* 0x000fe200078e0203 */
[----:B------:R-:W-:-:S06]  /*0ad0*/  UIADD3 UR4, UPT, UPT, -UR4, URZ, URZ ;  /* 0x000000ff04047290 */ /* 0x000fcc000fffe1ff */
[----:B------:R-:W1:Y:S01]  /*0ae0*/  LDC.64 R8, c[0x0][0x388] ;  /* 0x0000e200ff087b82 */ /* 0x000e620000000a00 */
[----:B0-----:R-:W-:-:S03]  /*0af0*/  IMAD.WIDE.U32 R4, R2, 0x8, R4 ;  /* 0x0000000802047825 */ /* 0x001fc600078e0004 */
[----:B------:R-:W-:Y:S02]  /*0b00*/  MOV R10, R4 ;  /* 0x00000004000a7202 */ /* 0x000fe40000000f00 */
[----:B------:R-:W-:-:S07]  /*0b10*/  MOV R13, R5 ;  /* 0x00000005000d7202 */ /* 0x000fce0000000f00 */
.L_x_21:
[----:B-1----:R-:W-:Y:S01]  /*0b20*/  IMAD.WIDE R4, R11, 0x8, R8 ;  /* 0x000000080b047825 */ /* 0x002fe200078e0208 */
[----:B------:R-:W-:Y:S02]  /*0b30*/  MOV R6, R10 ;  /* 0x0000000a00067202 */ /* 0x000fe40000000f00 */
[----:B------:R-:W-:-:S03]  /*0b40*/  MOV R7, R13 ;  /* 0x0000000d00077202 */ /* 0x000fc60000000f00 */
[----:B------:R-:W2:Y:S04]  /*0b50*/  LDG.E.64 R4, desc[UR10][R4.64] ;  /* 0x0000000a04047981 */ /* 0x000ea8000c1e1b00 */
[----:B------:R-:W2:Y:S01]  /*0b60*/  LDG.E.64 R6, desc[UR10][R6.64] ;  /* 0x0000000a06067981 */ /* 0x000ea2000c1e1b00 */
[----:B------:R-:W-:Y:S01]  /*0b70*/  UIADD3 UR4, UPT, UPT, UR4, 0x1, URZ ;  /* 0x0000000104047890 */ /* 0x000fe2000fffe0ff */
[----:B------:R-:W-:Y:S02]  /*0b80*/  IADD3 R10, P0, PT, R10, 0x8, RZ ;  /* 0x000000080a0a7810 */ /* 0x000fe40007f1e0ff */
[----:B------:R-:W-:Y:S01]  /*0b90*/  IADD3 R11, PT, PT, R11, R0, RZ ;  /* 0x000000000b0b7210 */ /* 0x000fe20007ffe0ff */
[----:B------:R-:W-:Y:S01]  /*0ba0*/  UISETP.NE.AND UP0, UPT, UR4, URZ, UPT ;  /* 0x000000ff0400728c */ /* 0x000fe2000bf05270 */
[----:B------:R-:W-:Y:S01]  /*0bb0*/  IADD3.X R13, PT, PT, RZ, R13, RZ, P0, !PT ;  /* 0x0000000dff0d7210 */ /* 0x000fe200007fe4ff */
[----:B--2---:R-:W-:-:S07]  /*0bc0*/  DFMA R20, R4, R6, R20 ;  /* 0x000000060414722b */ /* 0x004fce0000000014 */
[----:B------:R-:W-:Y:S05]  /*0bd0*/  BRA.U UP0, `(.L_x_21) ;  /* 0xfffffffd00d07547 */ /* 0x000fea000b83ffff */
.L_x_16:
[----:B------:R-:W0:Y:S08]  /*0be0*/  LDC.64 R4, c[0x0][0x398] ;  /* 0x0000e600ff047b82 */ /* 0x000e300000000a00 */
[----:B------:R-:W1:Y:S01]  /*0bf0*/  LDC.64 R8, c[0x0][0x390] ;  /* 0x0000e400ff087b82 */ /* 0x000e620000000a00 */
[----:B0-----:R-:W-:-:S06]  /*0c00*/  IMAD.WIDE R4, R3, 0x8, R4 ;  /* 0x0000000803047825 */ /* 0x001fcc00078e0204 */
[----:B------:R-:W2:Y:S01]  /*0c10*/  LDG.E.64 R4, desc[UR10][R4.64] ;  /* 0x0000000a04047981 */ /* 0x000ea2000c1e1b00 */
[----:B------:R-:W-:Y:S01]  /*0c20*/  MOV R6, RZ ;  /* 0x000000ff00067202 */ /* 0x000fe20000000f00 */
[----:B-1----:R-:W-:Y:S01]  /*0c30*/  IMAD.WIDE R2, R3, 0x8, R8 ;  /* 0x0000000803027825 */ /* 0x002fe200078e0208 */
[----:B--2---:R-:W-:-:S06]  /*0c40*/  DSETP.GT.AND P0, PT, R4, RZ, PT ;  /* 0x000000ff0400722a */ /* 0x004fcc0003f04000 */
[----:B------:R-:W-:-:S06]  /*0c50*/  FSEL R7, RZ, 1.875, !P0 ;  /* 0x3ff00000ff077808 */ /* 0x000fcc0004000000 */
[----:B------:R-:W-:-:S07]  /*0c60*/  DMUL R20, R20, R6 ;  /* 0x0000000614147228 */ /* 0x000fce0000000000 */
[----:B------:R-:W-:Y:S01]  /*0c70*/  STG.E.64 desc[UR10][R2.64], R20 ;  /* 0x0000001402007986 */ /* 0x000fe2000c101b0a */
[----:B------:R-:W-:Y:S05]  /*0c80*/  EXIT ;  /* 0x000000000000794d */ /* 0x000fea0003800000 */
.L_x_22:
        /* <DEDUP_REMOVED lines=15> */
.L_x_53:


//--------------------- .text._Z14compute_delta3PdS_S_i --------------------------
	.section	.text._Z14compute_delta3PdS_S_i,"ax",@progbits
	.align	128
        .global         _Z14compute_delta3PdS_S_i
        .type           _Z14compute_delta3PdS_S_i,@function
        .size           _Z14compute_delta3PdS_S_i,(.L_x_54 - _Z14compute_delta3PdS_S_i)
        .other          _Z14compute_delta3PdS_S_i,@"STO_CUDA_ENTRY STV_DEFAULT"
_Z14compute_delta3PdS_S_i:
.text._Z14compute_delta3PdS_S_i:
        /* <DEDUP_REMOVED lines=10> */
[----:B------:R-:W2:Y:S08]  /*00a0*/  LDC.64 R4, c[0x0][0x388] ;  /* 0x0000e200ff047b82 */ /* 0x000eb00000000a00 */
[----:B------:R-:W3:Y:S01]  /*00b0*/  LDC.64 R8, c[0x0][0x390] ;  /* 0x0000e400ff087b82 */ /* 0x000ee20000000a00 */
[----:B0-----:R-:W-:-:S06]  /*00c0*/  IMAD.WIDE R2, R11, 0x8, R2 ;  /* 0x000000080b027825 */ /* 0x001fcc00078e0202 */
[----:B-1----:R-:W4:Y:S01]  /*00d0*/  LDG.E.64 R2, desc[UR4][R2.64] ;  /* 0x0000000402027981 */ /* 0x002f22000c1e1b00 */
[----:B--2---:R-:W-:-:S06]  /*00e0*/  IMAD.WIDE R4, R11, 0x8, R4 ;  /* 0x000000080b047825 */ /* 0x004fcc00078e0204 */
[----:B------:R-:W4:Y:S01]  /*00f0*/  LDG.E.64 R4, desc[UR4][R4.64] ;  /* 0x0000000404047981 */ /* 0x000f22000c1e1b00 */
[----:B---3--:R-:W-:Y:S01]  /*0100*/  IMAD.WIDE R8, R11, 0x8, R8 ;  /* 0x000000080b087825 */ /* 0x008fe200078e0208 */
[----:B----4-:R-:W-:-:S07]  /*0110*/  DADD R6, R2, -R4 ;  /* 0x0000000002067229 */ /* 0x010fce0000000804 */
[----:B------:R-:W-:Y:S01]  /*0120*/  STG.E.64 desc[UR4][R8.64], R6 ;  /* 0x0000000608007986 */ /* 0x000fe2000c101b04 */
[----:B------:R-:W-:Y:S05]  /*0130*/  EXIT ;  /* 0x000000000000794d */ /* 0x000fea0003800000 */
.L_x_23:
        /* <DEDUP_REMOVED lines=12> */
.L_x_54:


//--------------------- .text._Z19forward_propagationPdS_S_S_ii --------------------------
	.section	.text._Z19forward_propagationPdS_S_S_ii,"ax",@progbits
	.align	128
        .global         _Z19forward_propagationPdS_S_S_ii
        .type           _Z19forward_propagationPdS_S_S_ii,@function
        .size           _Z19forward_propagationPdS_S_S_ii,(.L_x_55 - _Z19forward_propagationPdS_S_S_ii)
        .other          _Z19forward_propagationPdS_S_S_ii,@"STO_CUDA_ENTRY STV_DEFAULT"
_Z19forward_propagationPdS_S_S_ii:
.text._Z19forward_propagationPdS_S_S_ii:
        /* <DEDUP_REMOVED lines=9> */
[----:B------:R-:W1:Y:S01]  /*0090*/  LDCU.64 UR12, c[0x0][0x358] ;  /* 0x00006b00ff0c77ac */ /* 0x000e620008000a00 */
[----:B------:R-:W2:Y:S01]  /*00a0*/  LDCU UR8, c[0x0][0x3a4] ;  /* 0x00007480ff0877ac */ /* 0x000ea20008000800 */
[----:B0-----:R-:W-:-:S06]  /*00b0*/  IMAD.WIDE R24, R0, 0x8, R24 ;  /* 0x0000000800187825 */ /* 0x001fcc00078e0218 */
[----:B-1----:R-:W5:Y:S01]  /*00c0*/  LDG.E.64 R24, desc[UR12][R24.64] ;  /* 0x0000000c18187981 */ /* 0x002f62000c1e1b00 */
[----:B--2---:R-:W-:-:S09]  /*00d0*/  UISETP.GE.AND UP0, UPT, UR8, 0x1, UPT ;  /* 0x000000010800788c */ /* 0x004fd2000bf06270 */
[----:B------:R-:W-:Y:S05]  /*00e0*/  BRA.U !UP0, `(.L_x_24) ;  /* 0x0000000908687547 */ /* 0x000fea000b800000 */
[----:B------:R-:W-:Y:S01]  /*00f0*/  UISETP.GE.U32.AND UP1, UPT, UR8, 0x10, UPT ;  /* 0x000000100800788c */ /* 0x000fe2000bf26070 */
[----:B------:R-:W-:Y:S01]  /*0100*/  HFMA2 R3, -RZ, RZ, 0, 0 ;  /* 0x00000000ff037431 */ /* 0x000fe200000001ff */
[----:B------:R-:W-:Y:S02]  /*0110*/  ULOP3.LUT UR9, UR8, 0xf, URZ, 0xc0, !UPT ;  /* 0x0000000f08097892 */ /* 0x000fe4000f8ec0ff */
[----:B------:R-:W-:Y:S02]  /*0120*/  IMAD R2, R0, UR8, RZ ;  /* 0x0000000800027c24 */ /* 0x000fe4000f8e02ff */
[----:B------:R-:W-:-:S03]  /*0130*/  UISETP.NE.AND UP0, UPT, UR9, URZ, UPT ;  /* 0x000000ff0900728c */ /* 0x000fc6000bf05270 */
[----:B------:R-:W-:Y:S08]  /*0140*/  BRA.U !UP1, `(.L_x_25) ;  /* 0x0000000509187547 */ /* 0x000ff0000b800000 */
[----:B------:R-:W0:Y:S01]  /*0150*/  LDCU.128 UR4, c[0x0][0x380] ;  /* 0x00007000ff0477ac */ /* 0x000e220008000c00 */
[----:B------:R-:W-:Y:S01]  /*0160*/  MOV R26, R2 ;  /* 0x00000002001a7202 */ /* 0x000fe20000000f00 */
[----:B------:R-:W-:-:S04]  /*0170*/  ULOP3.LUT UR10, UR8, 0x7ffffff0, URZ, 0xc0, !UPT ;  /* 0x7ffffff0080a7892 */ /* 0x000fc8000f8ec0ff */
[----:B------:R-:W-:Y:S02]  /*0180*/  UIADD3 UR11, UPT, UPT, -UR10, URZ, URZ ;  /* 0x000000ff0a0b7290 */ /* 0x000fe4000fffe1ff */
[----:B------:R-:W-:Y:S01]  /*0190*/  IMAD.U32 R3, RZ, RZ, UR10 ;  /* 0x0000000aff037e24 */ /* 0x000fe2000f8e00ff */
[----:B0-----:R-:W-:Y:S02]  /*01a0*/  UIADD3 UR4, UP2, UPT, UR4, 0x40, URZ ;  /* 0x0000004004047890 */ /* 0x001fe4000ff5e0ff */
[----:B------:R-:W-:Y:S02]  /*01b0*/  UIADD3 UR6, UP1, UPT, UR6, 0x40, URZ ;  /* 0x0000004006067890 */ /* 0x000fe4000ff3e0ff */
[----:B------:R-:W-:Y:S02]  /*01c0*/  UIADD3.X UR5, UPT, UPT, URZ, UR5, URZ, UP2, !UPT ;  /* 0x00000005ff057290 */ /* 0x000fe400097fe4ff */
[----:B------:R-:W-:Y:S01]  /*01d0*/  MOV R10, UR4 ;  /* 0x00000004000a7c02 */ /* 0x000fe20008000f00 */
[----:B------:R-:W-:-:S03]  /*01e0*/  UIADD3.X UR7, UPT, UPT, URZ, UR7, URZ, UP1, !UPT ;  /* 0x00000007ff077290 */ /* 0x000fc60008ffe4ff */
[----:B------:R-:W-:-:S09]  /*01f0*/  IMAD.U32 R11, RZ, RZ, UR5 ;  /* 0x00000005ff0b7e24 */ /* 0x000fd2000f8e00ff */
.L_x_26:
[----:B------:R-:W-:Y:S01]  /*0200*/  MOV R4, UR6 ;  /* 0x0000000600047c02 */ /* 0x000fe20008000f00 */
[----:B------:R-:W-:Y:S01]  /*0210*/  IMAD.MOV.U32 R6, RZ, RZ, R10 ;  /* 0x000000ffff067224 */ /* 0x000fe200078e000a */
[----:B------:R-:W-:Y:S02]  /*0220*/  MOV R5, UR7 ;  /* 0x0000000700057c02 */ /* 0x000fe40008000f00 */
[----:B------:R-:W-:Y:S01]  /*0230*/  MOV R7, R11 ;  /* 0x0000000b00077202 */ /* 0x000fe20000000f00 */
[----:B------:R-:W-:-:S04]  /*0240*/  IMAD.WIDE R4, R26, 0x8, R4 ;  /* 0x000000081a047825 */ /* 0x000fc800078e0204 */
[----:B------:R-:W2:Y:S04]  /*0250*/  LDG.E.64 R22, desc[UR12][R6.64+-0x40] ;  /* 0xffffc00c06167981 */ /* 0x000ea8000c1e1b00 */
[----:B------:R-:W2:Y:S04]  /*0260*/  LDG.E.64 R12, desc[UR12][R4.64+-0x40] ;  /* 0xffffc00c040c7981 */ /* 0x000ea8000c1e1b00 */
[----:B------:R-:W3:Y:S04]  /*0270*/  LDG.E.64 R20, desc[UR12][R6.64+-0x38] ;  /* 0xffffc80c06147981 */ /* 0x000ee8000c1e1b00 */
[----:B------:R-:W3:Y:S04]  /*0280*/  LDG.E.64 R16, desc[UR12][R4.64+-0x38] ;  /* 0xffffc80c04107981 */ /* 0x000ee8000c1e1b00 */
[----:B------:R-:W4:Y:S04]  /*0290*/  LDG.E.64 R14, desc[UR12][R6.64+-0x30] ;  /* 0xffffd00c060e7981 */ /* 0x000f28000c1e1b00 */
[----:B------:R-:W4:Y:S04]  /*02a0*/  LDG.E.64 R10, desc[UR12][R4.64+-0x30] ;  /* 0xffffd00c040a7981 */ /* 0x000f28000c1e1b00 */
[----:B------:R-:W4:Y:S04]  /*02b0*/  LDG.E.64 R18, desc[UR12][R6.64+-0x28] ;  /* 0xffffd80c06127981 */ /* 0x000f28000c1e1b00 */
[----:B------:R-:W4:Y:S01]  /*02c0*/  LDG.E.64 R8, desc[UR12][R4.64+-0x28] ;  /* 0xffffd80c04087981 */ /* 0x000f22000c1e1b00 */
[----:B--2--5:R-:W-:-:S03]  /*02d0*/  DFMA R22, R12, R22, R24 ;  /* 0x000000160c16722b */ /* 0x024fc60000000018 */
[----:B------:R-:W2:Y:S04]  /*02e0*/  LDG.E.64 R24, desc[UR12][R6.64+-0x20] ;  /* 0xffffe00c06187981 */ /* 0x000ea8000c1e1b00 */
[----:B------:R-:W2:Y:S01]  /*02f0*/  LDG.E.64 R12, desc[UR12][R4.64+-0x20] ;  /* 0xffffe00c040c7981 */ /* 0x000ea2000c1e1b00 */
[----:B---3--:R-:W-:-:S03]  /*0300*/  DFMA R20, R16, R20, R22 ;  /* 0x000000141014722b */ /* 0x008fc60000000016 */
[----:B------:R-:W3:Y:S04]  /*0310*/  LDG.E.64 R22, desc[UR12][R6.64+-0x18] ;  /* 0xffffe80c06167981 */ /* 0x000ee8000c1e1b00 */
[----:B------:R-:W3:Y:S01]  /*0320*/  LDG.E.64 R16, desc[UR12][R4.64+-0x18] ;  /* 0xffffe80c04107981 */ /* 0x000ee2000c1e1b00 */
[----:B----4-:R-:W-:-:S03]  /*0330*/  DFMA R14, R10, R14, R20 ;  /* 0x0000000e0a0e722b */ /* 0x010fc60000000014 */
[----:B------:R-:W4:Y:S04]  /*0340*/  LDG.E.64 R10, desc[UR12][R6.64+-0x10] ;  /* 0xfffff00c060a7981 */ /* 0x000f28000c1e1b00 */
[----:B------:R-:W4:Y:S01]  /*0350*/  LDG.E.64 R20, desc[UR12][R4.64+-0x10] ;  /* 0xfffff00c04147981 */ /* 0x000f22000c1e1b00 */
[----:B------:R-:W-:-:S03]  /*0360*/  DFMA R18, R8, R18, R14 ;  /* 0x000000120812722b */ /* 0x000fc6000000000e */
[----:B------:R-:W4:Y:S04]  /*0370*/  LDG.E.64 R14, desc[UR12][R6.64+-0x8] ;  /* 0xfffff80c060e7981 */ /* 0x000f28000c1e1b00 */
[----:B------:R-:W4:Y:S01]  /*0380*/  LDG.E.64 R8, desc[UR12][R4.64+-0x8] ;  /* 0xfffff80c04087981 */ /* 0x000f22000c1e1b00 */
[----:B--2---:R-:W-:-:S03]  /*0390*/  DFMA R24, R12, R24, R18 ;  /* 0x000000180c18722b */ /* 0x004fc60000000012 */
        /* <DEDUP_REMOVED lines=23> */
[----:B------:R-:W-:Y:S01]  /*0510*/  UIADD3 UR11, UPT, UPT, UR11, 0x10, URZ ;  /* 0x000000100b0b7890 */ /* 0x000fe2000fffe0ff */
[----:B------:R-:W-:-:S03]  /*0520*/  VIADD R26, R26, 0x10 ;  /* 0x000000101a1a7836 */ /* 0x000fc60000000000 */
[----:B------:R-:W-:Y:S01]  /*0530*/  UISETP.NE.AND UP1, UPT, UR11, URZ, UPT ;  /* 0x000000ff0b00728c */ /* 0x000fe2000bf25270 */
[----:B--2---:R-:W-:-:S08]  /*0540*/  DFMA R10, R14, R12, R10 ;  /* 0x0000000c0e0a722b */ /* 0x004fd0000000000a */
[----:B---3--:R-:W-:-:S08]  /*0550*/  DFMA R10, R18, R16, R10 ;  /* 0x00000010120a722b */ /* 0x008fd0000000000a */
[----:B----4-:R-:W-:Y:S01]  /*0560*/  DFMA R24, R24, R22, R10 ;  /* 0x000000161818722b */ /* 0x010fe2000000000a */
[----:B------:R-:W-:-:S04]  /*0570*/  IADD3 R10, P0, PT, R6, 0x80, RZ ;  /* 0x00000080060a7810 */ /* 0x000fc80007f1e0ff */
[----:B------:R-:W-:-:S03]  /*0580*/  IADD3.X R11, PT, PT, RZ, R7, RZ, P0, !PT ;  /* 0x00000007ff0b7210 */ /* 0x000fc600007fe4ff */
[----:B------:R-:W-:Y:S01]  /*0590*/  DFMA R24, R20, R8, R24 ;  /* 0x000000081418722b */ /* 0x000fe20000000018 */
[----:B------:R-:W-:Y:S10]  /*05a0*/  BRA.U UP1, `(.L_x_26) ;  /* 0xfffffffd01147547 */ /* 0x000ff4000b83ffff */
.L_x_25:
[----:B------:R-:W-:Y:S05]  /*05b0*/  BRA.U !UP0, `(.L_x_24) ;  /* 0x0000000508347547 */ /* 0x000fea000b800000 */
[----:B------:R-:W-:Y:S02]  /*05c0*/  UISETP.GE.U32.AND UP0, UPT, UR9, 0x8, UPT ;  /* 0x000000080900788c */ /* 0x000fe4000bf06070 */
[----:B------:R-:W-:-:S04]  /*05d0*/  ULOP3.LUT UR5, UR8, 0x7, URZ, 0xc0, !UPT ;  /* 0x0000000708057892 */ /* 0x000fc8000f8ec0ff */
[----:B------:R-:W-:-:S03]  /*05e0*/  UISETP.NE.AND UP1, UPT, UR5, URZ, UPT ;  /* 0x000000ff0500728c */ /* 0x000fc6000bf25270 */
[----:B------:R-:W-:Y:S08]  /*05f0*/  BRA.U !UP0, `(.L_x_27) ;  /* 0x0000000108787547 */ /* 0x000ff0000b800000 */
[----:B------:R-:W0:Y:S01]  /*0600*/  LDC.64 R10, c[0x0][0x388] ;  /* 0x0000e200ff0a7b82 */ /* 0x000e220000000a00 */
[----:B------:R-:W-:-:S07]  /*0610*/  IADD3 R7, PT, PT, R2, R3, RZ ;  /* 0x0000000302077210 */ /* 0x000fce0007ffe0ff */
[----:B------:R-:W1:Y:S01]  /*0620*/  LDC.64 R4, c[0x0][0x380] ;  /* 0x0000e000ff047b82 */ /* 0x000e620000000a00 */
[----:B0-----:R-:W-:-:S05]  /*0630*/  IMAD.WIDE R10, R7, 0x8, R10 ;  /* 0x00000008070a7825 */ /* 0x001fca00078e020a */
[----:B------:R-:W2:Y:S01]  /*0640*/  LDG.E.64 R12, desc[UR12][R10.64] ;  /* 0x0000000c0a0c7981 */ /* 0x000ea2000c1e1b00 */
[----:B-1----:R-:W-:-:S03]  /*0650*/  IMAD.WIDE.U32 R4, R3, 0x8, R4 ;  /* 0x0000000803047825 */ /* 0x002fc600078e0004 */
[----:B------:R-:W3:Y:S04]  /*0660*/  LDG.E.64 R16, desc[UR12][R10.64+0x8] ;  /* 0x0000080c0a107981 */ /* 0x000ee8000c1e1b00 */
[----:B------:R-:W2:Y:S04]  /*0670*/  LDG.E.64 R14, desc[UR12][R4.64] ;  /* 0x0000000c040e7981 */ /* 0x000ea8000c1e1b00 */
[----:B------:R-:W3:Y:S04]  /*0680*/  LDG.E.64 R18, desc[UR12][R4.64+0x8] ;  /* 0x0000080c04127981 */ /* 0x000ee8000c1e1b00 */
[----:B------:R-:W4:Y:S04]  /*0690*/  LDG.E.64 R20, desc[UR12][R10.64+0x10] ;  /* 0x0000100c0a147981 */ /* 0x000f28000c1e1b00 */
[----:B------:R-:W4:Y:S04]  /*06a0*/  LDG.E.64 R22, desc[UR12][R4.64+0x10] ;  /* 0x0000100c04167981 */ /* 0x000f28000c1e1b00 */
        /* <DEDUP_REMOVED lines=13> */
[----:B------:R-:W-:Y:S01]  /*0780*/  DFMA R6, R6, R8, R20 ;  /* 0x000000080606722b */ /* 0x000fe20000000014 */
[----:B------:R-:W-:-:S07]  /*0790*/  IADD3 R3, PT, PT, R3, 0x8, RZ ;  /* 0x0000000803037810 */ /* 0x000fce0007ffe0ff */
[----:B--2---:R-:W-:-:S08]  /*07a0*/  DFMA R6, R12, R14, R6 ;  /* 0x0000000e0c06722b */ /* 0x004fd00000000006 */
[----:B---3--:R-:W-:-:S08]  /*07b0*/  DFMA R6, R16, R18, R6 ;  /* 0x000000121006722b */ /* 0x008fd00000000006 */
[----:B----4-:R-:W-:-:S08]  /*07c0*/  DFMA R24, R22, R24, R6 ;  /* 0x000000181618722b */ /* 0x010fd00000000006 */
[----:B------:R-:W-:-:S11]  /*07d0*/  DFMA R24, R26, R28, R24 ;  /* 0x0000001c1a18722b */ /* 0x000fd60000000018 */
.L_x_27:
[----:B------:R-:W-:Y:S05]  /*07e0*/  BRA.U !UP1, `(.L_x_24) ;  /* 0x0000000109a87547 */ /* 0x000fea000b800000 */
[----:B------:R-:W-:Y:S02]  /*07f0*/  UISETP.GE.U32.AND UP0, UPT, UR5, 0x4, UPT ;  /* 0x000000040500788c */ /* 0x000fe4000bf06070 */
[----:B------:R-:W-:-:S04]  /*0800*/  ULOP3.LUT UR4, UR8, 0x3, URZ, 0xc0, !UPT ;  /* 0x0000000308047892 */ /* 0x000fc8000f8ec0ff */
[----:B------:R-:W-:-:S03]  /*0810*/  UISETP.NE.AND UP1, UPT, UR4, URZ, UPT ;  /* 0x000000ff0400728c */ /* 0x000fc6000bf25270 */
[----:B------:R-:W-:Y:S08]  /*0820*/  BRA.U !UP0, `(.L_x_28) ;  /* 0x0000000108487547 */ /* 0x000ff0000b800000 */
[----:B------:R-:W0:Y:S01]  /*0830*/  LDC.64 R4, c[0x0][0x388] ;  /* 0x0000e200ff047b82 */ /* 0x000e220000000a00 */
[----:B------:R-:W-:-:S07]  /*0840*/  IMAD.IADD R17, R2, 0x1, R3 ;  /* 0x0000000102117824 */ /* 0x000fce00078e0203 */
        /* <DEDUP_REMOVED lines=10> */
[----:B------:R-:W4:Y:S01]  /*08f0*/  LDG.E.64 R14, desc[UR12][R20.64+0x18] ;  /* 0x0000180c140e7981 */ /* 0x000f22000c1e1b00 */
[----:B------:R-:W-:Y:S01]  /*0900*/  IADD3 R3, PT, PT, R3, 0x4, RZ ;  /* 0x0000000403037810 */ /* 0x000fe20007ffe0ff */
[----:B--2--5:R-:W-:-:S08]  /*0910*/  DFMA R18, R18, R22, R24 ;  /* 0x000000161212722b */ /* 0x024fd00000000018 */
[----:B---3--:R-:W-:-:S08]  /*0920*/  DFMA R8, R8, R10, R18 ;  /* 0x0000000a0808722b */ /* 0x008fd00000000012 */
[----:B----4-:R-:W-:-:S08]  /*0930*/  DFMA R4, R4, R6, R8 ;  /* 0x000000060404722b */ /* 0x010fd00000000008 */
[----:B------:R-:W-:-:S11]  /*0940*/  DFMA R24, R12, R14, R4 ;  /* 0x0000000e0c18722b */ /* 0x000fd60000000004 */
.L_x_28:
[----:B------:R-:W-:Y:S05]  /*0950*/  BRA.U !UP1, `(.L_x_24) ;  /* 0x00000001094c7547 */ /* 0x000fea000b800000 */
[----:B------:R-:W0:Y:S01]  /*0960*/  LDC.64 R4, c[0x0][0x380] ;  /* 0x0000e000ff047b82 */ /* 0x000e220000000a00 */
[----:B------:R-:W-:Y:S01]  /*0970*/  IADD3 R9, PT, PT, R2, R3, RZ ;  /* 0x0000000302097210 */ /* 0x000fe20007ffe0ff */
[----:B------:R-:W-:-:S06]  /*0980*/  UIADD3 UR4, UPT, UPT, -UR4, URZ, URZ ;  /* 0x000000ff04047290 */ /* 0x000fcc000fffe1ff */
[----:B------:R-:W1:Y:S01]  /*0990*/  LDC.64 R6, c[0x0][0x388] ;  /* 0x0000e200ff067b82 */ /* 0x000e620000000a00 */
[----:B0-----:R-:W-:-:S04]  /*09a0*/  IMAD.WIDE.U32 R4, R3, 0x8, R4 ;  /* 0x0000000803047825 */ /* 0x001fc800078e0004 */
[----:B------:R-:W-:Y:S01]  /*09b0*/  IMAD.MOV.U32 R8, RZ, RZ, R4 ;  /* 0x000000ffff087224 */ /* 0x000fe200078e0004 */
[----:B------:R-:W-:-:S07]  /*09c0*/  MOV R11, R5 ;  /* 0x00000005000b7202 */ /* 0x000fce0000000f00 */
.L_x_29:
[----:B-1----:R-:W-:Y:S01]  /*09d0*/  IMAD.WIDE R2, R9, 0x8, R6 ;  /* 0x0000000809027825 */ /* 0x002fe200078e0206 */
[----:B------:R-:W-:-:S03]  /*09e0*/  MOV R4, R8 ;  /* 0x0000000800047202 */ /* 0x000fc60000000f00 */
[----:B------:R-:W-:Y:S02]  /*09f0*/  IMAD.MOV.U32 R5, RZ, RZ, R11 ;  /* 0x000000ffff057224 */ /* 0x000fe400078e000b */
[----:B------:R-:W2:Y:S04]  /*0a00*/  LDG.E.64 R2, desc[UR12][R2.64] ;  /* 0x0000000c02027981 */ /* 0x000ea8000c1e1b00 */
[----:B------:R-:W2:Y:S01]  /*0a10*/  LDG.E.64 R4, desc[UR12][R4.64] ;  /* 0x0000000c04047981 */ /* 0x000ea2000c1e1b00 */
[----:B------:R-:W-:Y:S01]  /*0a20*/  UIADD3 UR4, UPT, UPT, UR4, 0x1, URZ ;  /* 0x0000000104047890 */ /* 0x000fe2000fffe0ff */
[----:B------:R-:W-:Y:S02]  /*0a30*/  IADD3 R8, P0, PT, R8, 0x8, RZ ;  /* 0x0000000808087810 */ /* 0x000fe40007f1e0ff */
[----:B------:R-:W-:Y:S01]  /*0a40*/  IADD3 R9, PT, PT, R9, 0x1, RZ ;  /* 0x0000000109097810 */ /* 0x000fe20007ffe0ff */
[----:B------:R-:W-:Y:S01]  /*0a50*/  UISETP.NE.AND UP0, UPT, UR4, URZ, UPT ;  /* 0x000000ff0400728c */ /* 0x000fe2000bf05270 */
[----:B------:R-:W-:Y:S01]  /*0a60*/  IADD3.X R11, PT, PT, RZ, R11, RZ, P0, !PT ;  /* 0x0000000bff0b7210 */ /* 0x000fe200007fe4ff */
[----:B--2--5:R-:W-:-:S07]  /*0a70*/  DFMA R24, R2, R4, R24 ;  /* 0x000000040218722b */ /* 0x024fce0000000018 */
[----:B------:R-:W-:Y:S05]  /*0a80*/  BRA.U UP0, `(.L_x_29) ;  /* 0xfffffffd00d07547 */ /* 0x000fea000b83ffff */
.L_x_24:
[----:B------:R-:W0:Y:S02]  /*0a90*/  LDC.64 R2, c[0x0][0x398] ;  /* 0x0000e600ff027b82 */ /* 0x000e240000000a00 */
[----:B0-----:R-:W-:-:S05]  /*0aa0*/  IMAD.WIDE R2, R0, 0x8, R2 ;  /* 0x0000000800027825 */ /* 0x001fca00078e0202 */
[----:B-----5:R-:W-:Y:S01]  /*0ab0*/  STG.E.64 desc[UR12][R2.64], R24 ;  /* 0x0000001802007986 */ /* 0x020fe2000c101b0c */
[----:B------:R-:W-:Y:S05]  /*0ac0*/  EXIT ;  /* 0x000000000000794d */ /* 0x000fea0003800000 */
.L_x_30:
        /* <DEDUP_REMOVED lines=11> */
.L_x_55:


//--------------------- .text._Z4ReLUPdS_i        --------------------------
	.section	.text._Z4ReLUPdS_i,"ax",@progbits
	.align	128
        .global         _Z4ReLUPdS_i
        .type           _Z4ReLUPdS_i,@function
        .size           _Z4ReLUPdS_i,(.L_x_56 - _Z4ReLUPdS_i)
        .other          _Z4ReLUPdS_i,@"STO_CUDA_ENTRY STV_DEFAULT"
_Z4ReLUPdS_i:
.text._Z4ReLUPdS_i:
        /* <DEDUP_REMOVED lines=12> */
[----:B-1----:R-:W3:Y:S01]  /*00c0*/  LDG.E.64 R2, desc[UR4][R2.64] ;  /* 0x0000000402027981 */ /* 0x002ee2000c1e1b00 */
[----:B------:R-:W-:Y:S02]  /*00d0*/  IMAD.MOV.U32 R0, RZ, RZ, RZ ;  /* 0x000000ffff007224 */ /* 0x000fe400078e00ff */
[----:B------:R-:W-:Y:S02]  /*00e0*/  HFMA2 R4, -RZ, RZ, 0, 0 ;  /* 0x00000000ff047431 */ /* 0x000fe400000001ff */
[----:B--2---:R-:W-:Y:S01]  /*00f0*/  IMAD.WIDE R6, R5, 0x8, R6 ;  /* 0x0000000805067825 */ /* 0x004fe200078e0206 */
[----:B---3--:R-:W-:Y:S01]  /*0100*/  DSETP.MAX.AND P0, P1, RZ, R2, PT ;  /* 0x00000002ff00722a */ /* 0x008fe2000390f000 */
[----:B------:R-:W-:Y:S02]  /*0110*/  MOV R11, R3 ;  /* 0x00000003000b7202 */ /* 0x000fe40000000f00 */
[----:B------:R-:W-:-:S03]  /*0120*/  IMAD.MOV.U32 R9, RZ, RZ, R2 ;  /* 0x000000ffff097224 */ /* 0x000fc600078e0002 */
[----:B------:R-:W-:Y:S02]  /*0130*/  FSEL R13, R0, R11, P0 ;  /* 0x0000000b000d7208 */ /* 0x000fe40000000000 */
[----:B------:R-:W-:-:S06]  /*0140*/  SEL R4, R4, R9, P0 ;  /* 0x0000000904047207 */ /* 0x000fcc0000000000 */
[----:B------:R-:W-:-:S05]  /*0150*/  @P1 LOP3.LUT R13, R11, 0x80000, RZ, 0xfc, !PT ;  /* 0x000800000b0d1812 */ /* 0x000fca00078efcff */
[----:B------:R-:W-:-:S05]  /*0160*/  IMAD.MOV.U32 R5, RZ, RZ, R13 ;  /* 0x000000ffff057224 */ /* 0x000fca00078e000d */
[----:B------:R-:W-:Y:S01]  /*0170*/  STG.E.64 desc[UR4][R6.64], R4 ;  /* 0x0000000406007986 */ /* 0x000fe2000c101b04 */
[----:B------:R-:W-:Y:S05]  /*0180*/  EXIT ;  /* 0x000000000000794d */ /* 0x000fea0003800000 */
.L_x_31:
        /* <DEDUP_REMOVED lines=15> */
.L_x_56:


//--------------------- .text._Z7softmaxPdS_i     --------------------------
	.section	.text._Z7softmaxPdS_i,"ax",@progbits
	.align	128
        .global         _Z7softmaxPdS_i
        .type           _Z7softmaxPdS_i,@function
        .size           _Z7softmaxPdS_i,(.L_x_49 - _Z7softmaxPdS_i)
        .other          _Z7softmaxPdS_i,@"STO_CUDA_ENTRY STV_DEFAULT"
_Z7softmaxPdS_i:
.text._Z7softmaxPdS_i:
[----:B------:R-:W-:Y:S01]  /*0000*/  LDC R1, c[0x0][0x37c] ;  /* 0x0000df00ff017b82 */ /* 0x000fe20000000800 */
[----:B------:R-:W0:Y:S07]  /*0010*/  S2R R8, SR_TID.X ;  /* 0x0000000000087919 */ /* 0x000e2e0000002100 */
[----:B------:R-:W0:Y:S01]  /*0020*/  S2UR UR4, SR_CTAID.X ;  /* 0x00000000000479c3 */ /* 0x000e220000002500 */
[----:B------:R-:W1:Y:S01]  /*0030*/  LDCU UR8, c[0x0][0x390] ;  /* 0x00007200ff0877ac */ /* 0x000e620008000800 */
[----:B------:R-:W-:Y:S01]  /*0040*/  BSSY.RECONVERGENT B0, `(.L_x_32) ;  /* 0x000004b000007945 */ /* 0x000fe20003800200 */
[----:B------:R-:W2:Y:S05]  /*0050*/  LDCU.64 UR6, c[0x0][0x358] ;  /* 0x00006b00ff0677ac */ /* 0x000eaa0008000a00 */
[----:B------:R-:W0:Y:S08]  /*0060*/  LDC R9, c[0x0][0x360] ;  /* 0x0000d800ff097b82 */ /* 0x000e300000000800 */
[----:B------:R-:W3:Y:S08]  /*0070*/  S2UR UR5, SR_CgaCtaId ;  /* 0x00000000000579c3 */ /* 0x000ef00000008800 */
[----:B------:R-:W4:Y:S01]  /*0080*/  LDC.64 R2, c[0x0][0x380] ;  /* 0x0000e000ff027b82 */ /* 0x000f220000000a00 */
[----:B0-----:R-:W-:Y:S01]  /*0090*/  IMAD R0, R9, UR4, R8 ;  /* 0x0000000409007c24 */ /* 0x001fe2000f8e0208 */
[----:B------:R-:W-:-:S04]  /*00a0*/  UMOV UR4, 0x400 ;  /* 0x0000040000047882 */ /* 0x000fc80000000000 */
[----:B-1----:R-:W-:Y:S01]  /*00b0*/  ISETP.GE.AND P0, PT, R0, UR8, PT ;  /* 0x0000000800007c0c */ /* 0x002fe2000bf06270 */
[----:B---3--:R-:W-:-:S06]  /*00c0*/  ULEA UR4, UR5, UR4, 0x18 ;  /* 0x0000000405047291 */ /* 0x008fcc000f8ec0ff */
[----:B------:R-:W-:Y:S01]  /*00d0*/  LEA R10, R8, UR4, 0x3 ;  /* 0x00000004080a7c11 */ /* 0x000fe2000f8e18ff */
[----:B----4-:R-:W-:-:S05]  /*00e0*/  IMAD.WIDE R2, R0, 0x8, R2 ;  /* 0x0000000800027825 */ /* 0x010fca00078e0202 */
[----:B--2---:R-:W-:Y:S05]  /*00f0*/  @P0 BRA `(.L_x_33) ;  /* 0x0000000000f80947 */ /* 0x004fea0003800000 */
[----:B------:R-:W2:Y:S01]  /*0100*/  LDG.E.64 R4, desc[UR6][R2.64] ;  /* 0x0000000602047981 */ /* 0x000ea2000c1e1b00 */
[----:B------:R-:W-:Y:S01]  /*0110*/  IMAD.MOV.U32 R6, RZ, RZ, 0x652b82fe ;  /* 0x652b82feff067424 */ /* 0x000fe200078e00ff */
[----:B------:R-:W-:Y:S01]  /*0120*/  UMOV UR4, 0xfefa39ef ;  /* 0xfefa39ef00047882 */ /* 0x000fe20000000000 */
[----:B------:R-:W-:Y:S01]  /*0130*/  IMAD.MOV.U32 R7, RZ, RZ, 0x3ff71547 ;  /* 0x3ff71547ff077424 */ /* 0x000fe200078e00ff */
[----:B------:R-:W-:Y:S01]  /*0140*/  UMOV UR5, 0x3fe62e42 ;  /* 0x3fe62e4200057882 */ /* 0x000fe20000000000 */
[----:B------:R-:W-:Y:S04]  /*0150*/  BSSY.RECONVERGENT B1, `(.L_x_34) ;  /* 0x0000036000017945 */ /* 0x000fe80003800200 */
[----:B--2---:R-:W-:Y:S01]  /*0160*/  DFMA R6, R4, R6, 6.75539944105574400000e+15 ;  /* 0x433800000406742b */ /* 0x004fe20000000006 */
[----:B------:R-:W-:-:S07]  /*0170*/  FSETP.GEU.AND P0, PT, |R5|, 4.1917929649353027344, PT ;  /* 0x4086232b0500780b */ /* 0x000fce0003f0e200 */
[----:B------:R-:W-:-:S08]  /*0180*/  DADD R12, R6, -6.75539944105574400000e+15 ;  /* 0xc3380000060c7429 */ /* 0x000fd00000000000 */
[----:B------:R-:W-:Y:S01]  /*0190*/  DFMA R14, R12, -UR4, R4 ;  /* 0x800000040c0e7c2b */ /* 0x000fe20008000004 */
[----:B------:R-:W-:Y:S01]  /*01a0*/  UMOV UR4, 0x3b39803f ;  /* 0x3b39803f00047882 */ /* 0x000fe20000000000 */
[----:B------:R-:W-:-:S06]  /*01b0*/  UMOV UR5, 0x3c7abc9e ;  /* 0x3c7abc9e00057882 */ /* 0x000fcc0000000000 */
[----:B------:R-:W-:Y:S01]  /*01c0*/  DFMA R12, R12, -UR4, R14 ;  /* 0x800000040c0c7c2b */ /* 0x000fe2000800000e */
[----:B------:R-:W-:Y:S01]  /*01d0*/  UMOV UR4, 0x69ce2bdf ;  /* 0x69ce2bdf00047882 */ /* 0x000fe20000000000 */
[----:B------:R-:W-:Y:S01]  /*01e0*/  IMAD.MOV.U32 R14, RZ, RZ, -0x35dec16 ;  /* 0xfca213eaff0e7424 */ /* 0x000fe200078e00ff */
[----:B------:R-:W-:Y:S01]  /*01f0*/  UMOV UR5, 0x3e5ade15 ;  /* 0x3e5ade1500057882 */ /* 0x000fe20000000000 */
[----:B------:R-:W-:-:S06]  /*0200*/  IMAD.MOV.U32 R15, RZ, RZ, 0x3e928af3 ;  /* 0x3e928af3ff0f7424 */ /* 0x000fcc00078e00ff */
[----:B------:R-:W-:Y:S01]  /*0210*/  DFMA R14, R12, UR4, R14 ;  /* 0x000000040c0e7c2b */ /* 0x000fe2000800000e */
        /* <DEDUP_REMOVED lines=23> */
[----:B------:R-:W-:-:S08]  /*0390*/  DFMA R14, R12, R14, UR4 ;  /* 0x000000040c0e7e2b */ /* 0x000fd0000800000e */
[----:B------:R-:W-:-:S08]  /*03a0*/  DFMA R14, R12, R14, 1 ;  /* 0x3ff000000c0e742b */ /* 0x000fd0000000000e */
[----:B------:R-:W-:-:S10]  /*03b0*/  DFMA R14, R12, R14, 1 ;  /* 0x3ff000000c0e742b */ /* 0x000fd4000000000e */
[----:B------:R-:W-:Y:S02]  /*03c0*/  IMAD R13, R6, 0x100000, R15 ;  /* 0x00100000060d7824 */ /* 0x000fe400078e020f */
[----:B------:R-:W-:Y:S01]  /*03d0*/  IMAD.MOV.U32 R12, RZ, RZ, R14 ;  /* 0x000000ffff0c7224 */ /* 0x000fe200078e000e */
[----:B------:R-:W-:Y:S06]  /*03e0*/  @!P0 BRA `(.L_x_35) ;  /* 0x0000000000308947 */ /* 0x000fec0003800000 */
[----:B------:R-:W-:Y:S01]  /*03f0*/  FSETP.GEU.AND P1, PT, |R5|, 4.2275390625, PT ;  /* 0x408748000500780b */ /* 0x000fe20003f2e200 */
[C---:B------:R-:W-:Y:S02]  /*0400*/  DADD R12, R4.reuse, +INF ;  /* 0x7ff00000040c7429 */ /* 0x040fe40000000000 */
[----:B------:R-:W-:-:S08]  /*0410*/  DSETP.GEU.AND P0, PT, R4, RZ, PT ;  /* 0x000000ff0400722a */ /* 0x000fd00003f0e000 */
[----:B------:R-:W-:Y:S02]  /*0420*/  FSEL R12, R12, RZ, P0 ;  /* 0x000000ff0c0c7208 */ /* 0x000fe40000000000 */
[----:B------:R-:W-:Y:S02]  /*0430*/  @!P1 LEA.HI R7, R6, R6, RZ, 0x1 ;  /* 0x0000000606079211 */ /* 0x000fe400078f08ff */
[----:B------:R-:W-:Y:S02]  /*0440*/  FSEL R13, R13, RZ, P0 ;  /* 0x000000ff0d0d7208 */ /* 0x000fe40000000000 */
[----:B------:R-:W-:-:S05]  /*0450*/  @!P1 SHF.R.S32.HI R7, RZ, 0x1, R7 ;  /* 0x00000001ff079819 */ /* 0x000fca0000011407 */
[----:B------:R-:W-:Y:S02]  /*0460*/  @!P1 IMAD.IADD R4, R6, 0x1, -R7 ;  /* 0x0000000106049824 */ /* 0x000fe400078e0a07 */
[----:B------:R-:W-:-:S03]  /*0470*/  @!P1 IMAD R15, R7, 0x100000, R15 ;  /* 0x00100000070f9824 */ /* 0x000fc600078e020f */
[----:B------:R-:W-:Y:S01]  /*0480*/  @!P1 LEA R5, R4, 0x3ff00000, 0x14 ;  /* 0x3ff0000004059811 */ /* 0x000fe200078ea0ff */
[----:B------:R-:W-:-:S06]  /*0490*/  @!P1 IMAD.MOV.U32 R4, RZ, RZ, RZ ;  /* 0x000000ffff049224 */ /* 0x000fcc00078e00ff */
[----:B------:R-:W-:-:S11]  /*04a0*/  @!P1 DMUL R12, R14, R4 ;  /* 0x000000040e0c9228 */ /* 0x000fd60000000000 */
.L_x_35:
[----:B------:R-:W-:Y:S05]  /*04b0*/  BSYNC.RECONVERGENT B1 ;  /* 0x0000000000017941 */ /* 0x000fea0003800200 */
.L_x_34:
[----:B------:R0:W-:Y:S01]  /*04c0*/  STS.64 [R10], R12 ;  /* 0x0000000c0a007388 */ /* 0x0001e20000000a00 */
[----:B------:R-:W-:Y:S05]  /*04d0*/  BRA `(.L_x_36) ;  /* 0x0000000000047947 */ /* 0x000fea0003800000 */
.L_x_33:
[----:B------:R1:W-:Y:S02]  /*04e0*/  STS.64 [R10], RZ ;  /* 0x000000ff0a007388 */ /* 0x0003e40000000a00 */
.L_x_36:
[----:B------:R-:W-:Y:S05]  /*04f0*/  BSYNC.RECONVERGENT B0 ;  /* 0x0000000000007941 */ /* 0x000fea0003800200 */
.L_x_32:
[----:B------:R-:W-:Y:S01]  /*0500*/  BAR.SYNC.DEFER_BLOCKING 0x0 ;  /* 0x0000000000007b1d */ /* 0x000fe20000010000 */
[----:B------:R-:W-:-:S13]  /*0510*/  ISETP.GE.U32.AND P0, PT, R9, 0x2, PT ;  /* 0x000000020900780c */ /* 0x000fda0003f06070 */
[----:B------:R-:W-:Y:S05]  /*0520*/  @!P0 BRA `(.L_x_37) ;  /* 0x00000000003c8947 */ /* 0x000fea0003800000 */
[----:B------:R-:W-:-:S07]  /*0530*/  IMAD.MOV.U32 R7, RZ, RZ, 0x1 ;  /* 0x00000001ff077424 */ /* 0x000fce00078e00ff */
.L_x_38:
[----:B0-----:R-:W-:Y:S02]  /*0540*/  IMAD.SHL.U32 R12, R7, 0x2, RZ ;  /* 0x00000002070c7824 */ /* 0x001fe400078e00ff */
[----:B------:R-:W-:Y:S02]  /*0550*/  IMAD.IADD R4, R8, 0x1, R7 ;  /* 0x0000000108047824 */ /* 0x000fe400078e0207 */
[----:B------:R-:W-:-:S05]  /*0560*/  VIADD R5, R12, 0x3ff ;  /* 0x000003ff0c057836 */ /* 0x000fca0000000000 */
[----:B------:R-:W-:-:S04]  /*0570*/  LOP3.LUT P0, RZ, R5, R8, RZ, 0xc0, !PT ;  /* 0x0000000805ff7212 */ /* 0x000fc8000780c0ff */
[----:B------:R-:W-:-:S13]  /*0580*/  ISETP.GE.U32.OR P0, PT, R4, R9, P0 ;  /* 0x000000090400720c */ /* 0x000fda0000706470 */
[----:B------:R-:W-:Y:S02]  /*0590*/  @!P0 IMAD R11, R7, 0x8, R10 ;  /* 0x00000008070b8824 */ /* 0x000fe400078e020a */
[----:B------:R-:W-:Y:S04]  /*05a0*/  @!P0 LDS.64 R6, [R10] ;  /* 0x000000000a068984 */ /* 0x000fe80000000a00 */
[----:B------:R-:W0:Y:S02]  /*05b0*/  @!P0 LDS.64 R4, [R11] ;  /* 0x000000000b048984 */ /* 0x000e240000000a00 */
[----:B0-----:R-:W-:Y:S01]  /*05c0*/  @!P0 DADD R4, R4, R6 ;  /* 0x0000000004048229 */ /* 0x001fe20000000006 */
[----:B------:R-:W-:-:S06]  /*05d0*/  IMAD.MOV.U32 R7, RZ, RZ, R12 ;  /* 0x000000ffff077224 */ /* 0x000fcc00078e000c */
[----:B------:R2:W-:Y:S01]  /*05e0*/  @!P0 STS.64 [R10], R4 ;  /* 0x000000040a008388 */ /* 0x0005e20000000a00 */
[----:B------:R-:W-:Y:S01]  /*05f0*/  BAR.SYNC.DEFER_BLOCKING 0x0 ;  /* 0x0000000000007b1d */ /* 0x000fe20000010000 */
[----:B------:R-:W-:-:S13]  /*0600*/  ISETP.GE.U32.AND P0, PT, R12, R9, PT ;  /* 0x000000090c00720c */ /* 0x000fda0003f06070 */
[----:B--2---:R-:W-:Y:S05]  /*0610*/  @!P0 BRA `(.L_x_38) ;  /* 0xfffffffc00c88947 */ /* 0x004fea000383ffff */
.L_x_37:
[----:B------:R-:W2:Y:S02]  /*0620*/  LDCU UR4, c[0x0][0x390] ;  /* 0x00007200ff0477ac */ /* 0x000ea40008000800 */
[----:B--2---:R-:W-:-:S13]  /*0630*/  ISETP.GE.AND P0, PT, R0, UR4, PT ;  /* 0x0000000400007c0c */ /* 0x004fda000bf06270 */
[----:B------:R-:W-:Y:S05]  /*0640*/  @P0 EXIT ;  /* 0x000000000000094d */ /* 0x000fea0003800000 */
[----:B------:R-:W2:Y:S01]  /*0650*/  LDG.E.64 R2, desc[UR6][R2.64] ;  /* 0x0000000602027981 */ /* 0x000ea2000c1e1b00 */
[----:B------:R-:W-:Y:S01]  /*0660*/  IMAD.MOV.U32 R4, RZ, RZ, 0x652b82fe ;  /* 0x652b82feff047424 */ /* 0x000fe200078e00ff */
[----:B------:R-:W3:Y:S01]  /*0670*/  S2UR UR5, SR_CgaCtaId ;  /* 0x00000000000579c3 */ /* 0x000ee20000008800 */
[----:B------:R-:W-:Y:S01]  /*0680*/  IMAD.MOV.U32 R5, RZ, RZ, 0x3ff71547 ;  /* 0x3ff71547ff057424 */ /* 0x000fe200078e00ff */
[----:B------:R-:W-:Y:S01]  /*0690*/  UMOV UR8, 0xfefa39ef ;  /* 0xfefa39ef00087882 */ /* 0x000fe20000000000 */
[----:B------:R-:W-:Y:S01]  /*06a0*/  UMOV UR9, 0x3fe62e42 ;  /* 0x3fe62e4200097882 */ /* 0x000fe20000000000 */
[----:B------:R-:W-:Y:S01]  /*06b0*/  UMOV UR4, 0x400 ;  /* 0x0000040000047882 */ /* 0x000fe20000000000 */
[----:B01----:R-:W-:Y:S01]  /*06c0*/  IMAD.MOV.U32 R10, RZ, RZ, -0x35dec16 ;  /* 0xfca213eaff0a7424 */ /* 0x003fe200078e00ff */
[----:B------:R-:W-:Y:S01]  /*06d0*/  BSSY.RECONVERGENT B0, `(.L_x_39) ;  /* 0x000003e000007945 */ /* 0x000fe20003800200 */
[----:B------:R-:W-:Y:S02]  /*06e0*/  IMAD.MOV.U32 R11, RZ, RZ, 0x3e928af3 ;  /* 0x3e928af3ff0b7424 */ /* 0x000fe400078e00ff */
[----:B------:R-:W-:Y:S01]  /*06f0*/  IMAD.MOV.U32 R12, RZ, RZ, 0x1 ;  /* 0x00000001ff0c7424 */ /* 0x000fe200078e00ff */
[----:B---3--:R-:W-:-:S03]  /*0700*/  ULEA UR4, UR5, UR4, 0x18 ;  /* 0x0000000405047291 */ /* 0x008fc6000f8ec0ff */
[----:B------:R-:W-:Y:S01]  /*0710*/  UMOV UR5, 0x3ec71dee ;  /* 0x3ec71dee00057882 */ /* 0x000fe20000000000 */
        /* <DEDUP_REMOVED lines=8> */
[----:B------:R-:W-:Y:S01]  /*07a0*/  UMOV UR9, 0x3e5ade15 ;  /* 0x3e5ade1500097882 */ /* 0x000fe20000000000 */
[----:B------:R-:W0:Y:S01]  /*07b0*/  LDS.64 R6, [UR4] ;  /* 0x00000004ff067984 */ /* 0x000e220008000a00 */
[----:B------:R-:W-:-:S04]  /*07c0*/  UMOV UR4, 0x62401315 ;  /* 0x6240131500047882 */ /* 0x000fc80000000000 */
[----:B------:R-:W-:-:S08]  /*07d0*/  DFMA R10, R8, UR8, R10 ;  /* 0x00000008080a7c2b */ /* 0x000fd0000800000a */
        /* <DEDUP_REMOVED lines=9> */
[C---:B------:R-:W-:Y:S01]  /*0870*/  DFMA R10, R8.reuse, R10, UR4 ;  /* 0x00000004080a7e2b */ /* 0x040fe2000800000a */
[----:B------:R-:W-:Y:S01]  /*0880*/  UMOV UR4, 0x11122322 ;  /* 0x1112232200047882 */ /* 0x000fe20000000000 */
[----:B------:R-:W-:Y:S01]  /*0890*/  UMOV UR5, 0x3f811111 ;  /* 0x3f81111100057882 */ /* 0x000fe20000000000 */
[----:B0-----:R-:W0:Y:S05]  /*08a0*/  MUFU.RCP64H R13, R7 ;  /* 0x00000007000d7308 */ /* 0x001e2a0000001800 */
[----:B------:R-:W-:Y:S01]  /*08b0*/  DFMA R10, R8, R10, UR4 ;  /* 0x00000004080a7e2b */ /* 0x000fe2000800000a */
[----:B------:R-:W-:Y:S01]  /*08c0*/  UMOV UR4, 0x555502a1 ;  /* 0x555502a100047882 */ /* 0x000fe20000000000 */
[----:B------:R-:W-:-:S06]  /*08d0*/  UMOV UR5, 0x3fa55555 ;  /* 0x3fa5555500057882 */ /* 0x000fcc0000000000 */
[----:B------:R-:W-:Y:S01]  /*08e0*/  DFMA R10, R8, R10, UR4 ;  /* 0x00000004080a7e2b */ /* 0x000fe2000800000a */
[----:B------:R-:W-:Y:S01]  /*08f0*/  UMOV UR4, 0x55555511 ;  /* 0x5555551100047882 */ /* 0x000fe20000000000 */
[----:B------:R-:W-:Y:S01]  /*0900*/  UMOV UR5, 0x3fc55555 ;  /* 0x3fc5555500057882 */ /* 0x000fe20000000000 */
[----:B0-----:R-:W-:-:S05]  /*0910*/  DFMA R14, -R6, R12, 1 ;  /* 0x3ff00000060e742b */ /* 0x001fca000000010c */
[----:B------:R-:W-:Y:S01]  /*0920*/  DFMA R10, R8, R10, UR4 ;  /* 0x00000004080a7e2b */ /* 0x000fe2000800000a */
[----:B------:R-:W-:Y:S01]  /*0930*/  UMOV UR4, 0xb ;  /* 0x0000000b00047882 */ /* 0x000fe20000000000 */
[----:B------:R-:W-:Y:S01]  /*0940*/  UMOV UR5, 0x3fe00000 ;  /* 0x3fe0000000057882 */ /* 0x000fe20000000000 */
[----:B------:R-:W-:-:S05]  /*0950*/  DFMA R14, R14, R14, R14 ;  /* 0x0000000e0e0e722b */ /* 0x000fca000000000e */
[----:B------:R-:W-:-:S03]  /*0960*/  DFMA R10, R8, R10, UR4 ;  /* 0x00000004080a7e2b */ /* 0x000fc6000800000a */
[----:B------:R-:W-:-:S05]  /*0970*/  DFMA R14, R12, R14, R12 ;  /* 0x0000000e0c0e722b */ /* 0x000fca000000000c */
[----:B------:R-:W-:-:S08]  /*0980*/  DFMA R10, R8, R10, 1 ;  /* 0x3ff00000080a742b */ /* 0x000fd0000000000a */
[----:B------:R-:W-:Y:S02]  /*0990*/  DFMA R12, R8, R10, 1 ;  /* 0x3ff00000080c742b */ /* 0x000fe4000000000a */
[----:B------:R-:W-:-:S08]  /*09a0*/  DFMA R8, -R6, R14, 1 ;  /* 0x3ff000000608742b */ /* 0x000fd0000000010e */
[----:B------:R-:W-:Y:S01]  /*09b0*/  DFMA R8, R14, R8, R14 ;  /* 0x000000080e08722b */ /* 0x000fe2000000000e */
[----:B------:R-:W-:Y:S02]  /*09c0*/  IMAD R11, R4, 0x100000, R13 ;  /* 0x00100000040b7824 */ /* 0x000fe400078e020d */
[----:B------:R-:W-:Y:S01]  /*09d0*/  IMAD.MOV.U32 R10, RZ, RZ, R12 ;  /* 0x000000ffff0a7224 */ /* 0x000fe200078e000c */
[----:B------:R-:W-:Y:S07]  /*09e0*/  @!P0 BRA `(.L_x_40) ;  /* 0x0000000000308947 */ /* 0x000fee0003800000 */
        /* <DEDUP_REMOVED lines=12> */
.L_x_40:
[----:B------:R-:W-:Y:S05]  /*0ab0*/  BSYNC.RECONVERGENT B0 ;  /* 0x0000000000007941 */ /* 0x000fea0003800200 */
.L_x_39:
[----:B------:R-:W-:Y:S01]  /*0ac0*/  IMAD.MOV.U32 R4, RZ, RZ, R10 ;  /* 0x000000ffff047224 */ /* 0x000fe200078e000a */
[----:B------:R-:W-:Y:S01]  /*0ad0*/  FSETP.GEU.AND P1, PT, |R11|, 6.5827683646048100446e-37, PT ;  /* 0x036000000b00780b */ /* 0x000fe20003f2e200 */
[----:B------:R-:W-:Y:S01]  /*0ae0*/  IMAD.MOV.U32 R5, RZ, RZ, R11 ;  /* 0x000000ffff057224 */ /* 0x000fe200078e000b */
[----:B------:R-:W-:Y:S05]  /*0af0*/  BSSY.RECONVERGENT B0, `(.L_x_41) ;  /* 0x000000b000007945 */ /* 0x000fea0003800200 */
[----:B------:R-:W-:-:S08]  /*0b00*/  DMUL R2, R8, R4 ;  /* 0x0000000408027228 */ /* 0x000fd00000000000 */
[----:B------:R-:W-:-:S08]  /*0b10*/  DFMA R4, -R6, R2, R4 ;  /* 0x000000020604722b */ /* 0x000fd00000000104 */
[----:B------:R-:W-:-:S10]  /*0b20*/  DFMA R2, R8, R4, R2 ;  /* 0x000000040802722b */ /* 0x000fd40000000002 */
[----:B------:R-:W-:-:S05]  /*0b30*/  FFMA R4, RZ, R7, R3 ;  /* 0x00000007ff047223 */ /* 0x000fca0000000003 */
[----:B------:R-:W-:-:S13]  /*0b40*/  FSETP.GT.AND P0, PT, |R4|, 1.469367938527859385e-39, PT ;  /* 0x001000000400780b */ /* 0x000fda0003f04200 */
[----:B------:R-:W-:Y:S05]  /*0b50*/  @P0 BRA P1, `(.L_x_42) ;  /* 0x0000000000100947 */ /* 0x000fea0000800000 */
[----:B------:R-:W-:Y:S01]  /*0b60*/  IMAD.MOV.U32 R4, RZ, RZ, R10 ;  /* 0x000000ffff047224 */ /* 0x000fe200078e000a */
[----:B------:R-:W-:Y:S01]  /*0b70*/  MOV R10, 0xba0 ;  /* 0x00000ba0000a7802 */ /* 0x000fe20000000f00 */
[----:B------:R-:W-:-:S07]  /*0b80*/  IMAD.MOV.U32 R5, RZ, RZ, R11 ;  /* 0x000000ffff057224 */ /* 0x000fce00078e000b */
[----:B------:R-:W-:Y:S05]  /*0b90*/  CALL.REL.NOINC `($__internal_0_$__cuda_sm20_div_rn_f64_full) ;  /* 0x0000000000207944 */ /* 0x000fea0003c00000 */
.L_x_42:
[----:B------:R-:W-:Y:S05]  /*0ba0*/  BSYNC.RECONVERGENT B0 ;  /* 0x0000000000007941 */ /* 0x000fea0003800200 */
.L_x_41:
[----:B------:R-:W0:Y:S01]  /*0bb0*/  LDC.64 R4, c[0x0][0x388] ;  /* 0x0000e200ff047b82 */ /* 0x000e220000000a00 */
[----:B------:R-:W-:Y:S01]  /*0bc0*/  UMOV UR4, 0x88e368f1 ;  /* 0x88e368f100047882 */ /* 0x000fe20000000000 */
[----:B------:R-:W-:Y:S02]  /*0bd0*/  UMOV UR5, 0x3ee4f8b5 ;  /* 0x3ee4f8b500057882 */ /* 0x000fe40000000000 */
[----:B------:R-:W-:Y:S01]  /*0be0*/  DADD R2, R2, UR4 ;  /* 0x0000000402027e29 */ /* 0x000fe20008000000 */
[----:B0-----:R-:W-:-:S06]  /*0bf0*/  IMAD.WIDE R4, R0, 0x8, R4 ;  /* 0x0000000800047825 */ /* 0x001fcc00078e0204 */
[----:B------:R-:W-:Y:S01]  /*0c00*/  STG.E.64 desc[UR6][R4.64], R2 ;  /* 0x0000000204007986 */ /* 0x000fe2000c101b06 */
[----:B------:R-:W-:Y:S05]  /*0c10*/  EXIT ;  /* 0x000000000000794d */ /* 0x000fea0003800000 */
        .weak           $__internal_0_$__cuda_sm20_div_rn_f64_full
        .type           $__internal_0_$__cuda_sm20_div_rn_f64_full,@function
        .size           $__internal_0_$__cuda_sm20_div_rn_f64_full,(.L_x_49 - $__internal_0_$__cuda_sm20_div_rn_f64_full)
$__internal_0_$__cuda_sm20_div_rn_f64_full:
[C---:B------:R-:W-:Y:S01]  /*0c20*/  FSETP.GEU.AND P0, PT, |R7|.reuse, 1.469367938527859385e-39, PT ;  /* 0x001000000700780b */ /* 0x040fe20003f0e200 */
[----:B------:R-:W-:Y:S01]  /*0c30*/  IMAD.MOV.U32 R16, RZ, RZ, 0x1 ;  /* 0x00000001ff107424 */ /* 0x000fe200078e00ff */
[----:B------:R-:W-:Y:S01]  /*0c40*/  LOP3.LUT R2, R7, 0x800fffff, RZ, 0xc0, !PT ;  /* 0x800fffff07027812 */ /* 0x000fe200078ec0ff */
[----:B------:R-:W-:Y:S01]  /*0c50*/  BSSY.RECONVERGENT B1, `(.L_x_43) ;  /* 0x0000055000017945 */ /* 0x000fe20003800200 */
[C---:B------:R-:W-:Y:S02]  /*0c60*/  FSETP.GEU.AND P2, PT, |R5|.reuse, 1.469367938527859385e-39, PT ;  /* 0x001000000500780b */ /* 0x040fe40003f4e200 */
[----:B------:R-:W-:Y:S01]  /*0c70*/  LOP3.LUT R3, R2, 0x3ff00000, RZ, 0xfc, !PT ;  /* 0x3ff0000002037812 */ /* 0x000fe200078efcff */
[----:B------:R-:W-:Y:S01]  /*0c80*/  IMAD.MOV.U32 R2, RZ, RZ, R6 ;  /* 0x000000ffff027224 */ /* 0x000fe200078e0006 */
[----:B------:R-:W-:Y:S02]  /*0c90*/  LOP3.LUT R11, R5, 0x7ff00000, RZ, 0xc0, !PT ;  /* 0x7ff00000050b7812 */ /* 0x000fe400078ec0ff */
[----:B------:R-:W-:-:S03]  /*0ca0*/  LOP3.LUT R14, R7, 0x7ff00000, RZ, 0xc0, !PT ;  /* 0x7ff00000070e7812 */ /* 0x000fc600078ec0ff */
[----:B------:R-:W-:Y:S01]  /*0cb0*/  @!P0 DMUL R2, R6, 8.98846567431157953865e+307 ;  /* 0x7fe0000006028828 */ /* 0x000fe20000000000 */
[----:B------:R-:W-:-:S03]  /*0cc0*/  ISETP.GE.U32.AND P1, PT, R11, R14, PT ;  /* 0x0000000e0b00720c */ /* 0x000fc60003f26070 */
[----:B------:R-:W-:Y:S01]  /*0cd0*/  @!P2 LOP3.LUT R12, R7, 0x7ff00000, RZ, 0xc0, !PT ;  /* 0x7ff00000070ca812 */ /* 0x000fe200078ec0ff */
[----:B------:R-:W-:Y:S01]  /*0ce0*/  @!P2 IMAD.MOV.U32 R18, RZ, RZ, RZ ;  /* 0x000000ffff12a224 */ /* 0x000fe200078e00ff */
[----:B------:R-:W0:Y:S02]  /*0cf0*/  MUFU.RCP64H R17, R3 ;  /* 0x0000000300117308 */ /* 0x000e240000001800 */
[----:B------:R-:W-:Y:S01]  /*0d00*/  @!P2 ISETP.GE.U32.AND P3, PT, R11, R12, PT ;  /* 0x0000000c0b00a20c */ /* 0x000fe20003f66070 */
[----:B------:R-:W-:-:S05]  /*0d10*/  IMAD.MOV.U32 R12, RZ, RZ, 0x1ca00000 ;  /* 0x1ca00000ff0c7424 */ /* 0x000fca00078e00ff */
[----:B------:R-:W-:-:S04]  /*0d20*/  @!P2 SEL R13, R12, 0x63400000, !P3 ;  /* 0x634000000c0da807 */ /* 0x000fc80005800000 */
[----:B------:R-:W-:-:S04]  /*0d30*/  @!P2 LOP3.LUT R13, R13, 0x80000000, R5, 0xf8, !PT ;  /* 0x800000000d0da812 */ /* 0x000fc800078ef805 */
[----:B------:R-:W-:Y:S01]  /*0d40*/  @!P2 LOP3.LUT R19, R13, 0x100000, RZ, 0xfc, !PT ;  /* 0x001000000d13a812 */ /* 0x000fe200078efcff */
[----:B0-----:R-:W-:-:S08]  /*0d50*/  DFMA R8, R16, -R2, 1 ;  /* 0x3ff000001008742b */ /* 0x001fd00000000802 */
[----:B------:R-:W-:-:S08]  /*0d60*/  DFMA R8, R8, R8, R8 ;  /* 0x000000080808722b */ /* 0x000fd00000000008 */
[----:B------:R-:W-:Y:S01]  /*0d70*/  DFMA R16, R16, R8, R16 ;  /* 0x000000081010722b */ /* 0x000fe20000000010 */
[----:B------:R-:W-:Y:S01]  /*0d80*/  SEL R9, R12, 0x63400000, !P1 ;  /* 0x634000000c097807 */ /* 0x000fe20004800000 */
[----:B------:R-:W-:-:S03]  /*0d90*/  IMAD.MOV.U32 R8, RZ, RZ, R4 ;  /* 0x000000ffff087224 */ /* 0x000fc600078e0004 */
[----:B------:R-:W-:-:S03]  /*0da0*/  LOP3.LUT R9, R9, 0x800fffff, R5, 0xf8, !PT ;  /* 0x800fffff09097812 */ /* 0x000fc600078ef805 */
[----:B------:R-:W-:-:S03]  /*0db0*/  DFMA R20, R16, -R2, 1 ;  /* 0x3ff000001014742b */ /* 0x000fc60000000802 */
[----:B------:R-:W-:-:S05]  /*0dc0*/  @!P2 DFMA R8, R8, 2, -R18 ;  /* 0x400000000808a82b */ /* 0x000fca0000000812 */
[----:B------:R-:W-:Y:S01]  /*0dd0*/  DFMA R16, R16, R20, R16 ;  /* 0x000000141010722b */ /* 0x000fe20000000010 */
[----:B------:R-:W-:Y:S02]  /*0de0*/  IMAD.MOV.U32 R21, RZ, RZ, R11 ;  /* 0x000000ffff157224 */ /* 0x000fe400078e000b */
[----:B------:R-:W-:Y:S01]  /*0df0*/  IMAD.MOV.U32 R20, RZ, RZ, R14 ;  /* 0x000000ffff147224 */ /* 0x000fe200078e000e */
[----:B------:R-:W-:Y:S02]  /*0e00*/  @!P0 LOP3.LUT R20, R3, 0x7ff00000, RZ, 0xc0, !PT ;  /* 0x7ff0000003148812 */ /* 0x000fe400078ec0ff */
[----:B------:R-:W-:Y:S02]  /*0e10*/  @!P2 LOP3.LUT R21, R9, 0x7ff00000, RZ, 0xc0, !PT ;  /* 0x7ff000000915a812 */ /* 0x000fe400078ec0ff */
[----:B------:R-:W-:Y:S01]  /*0e20*/  DMUL R18, R16, R8 ;  /* 0x0000000810127228 */ /* 0x000fe20000000000 */
[----:B------:R-:W-:Y:S02]  /*0e30*/  VIADD R22, R20, 0xffffffff ;  /* 0xffffffff14167836 */ /* 0x000fe40000000000 */
[----:B------:R-:W-:-:S05]  /*0e40*/  VIADD R13, R21, 0xffffffff ;  /* 0xffffffff150d7836 */ /* 0x000fca0000000000 */
[----:B------:R-:W-:Y:S01]  /*0e50*/  DFMA R14, R18, -R2, R8 ;  /* 0x80000002120e722b */ /* 0x000fe20000000008 */
[----:B------:R-:W-:-:S04]  /*0e60*/  ISETP.GT.U32.AND P0, PT, R13, 0x7feffffe, PT ;  /* 0x7feffffe0d00780c */ /* 0x000fc80003f04070 */
[----:B------:R-:W-:-:S03]  /*0e70*/  ISETP.GT.U32.OR P0, PT, R22, 0x7feffffe, P0 ;  /* 0x7feffffe1600780c */ /* 0x000fc60000704470 */
[----:B------:R-:W-:-:S10]  /*0e80*/  DFMA R14, R16, R14, R18 ;  /* 0x0000000e100e722b */ /* 0x000fd40000000012 */
[----:B------:R-:W-:Y:S05]  /*0e90*/  @P0 BRA `(.L_x_44) ;  /* 0x00000000006c0947 */ /* 0x000fea0003800000 */
[----:B------:R-:W-:-:S04]  /*0ea0*/  LOP3.LUT R16, R7, 0x7ff00000, RZ, 0xc0, !PT ;  /* 0x7ff0000007107812 */ /* 0x000fc800078ec0ff */
[CC--:B------:R-:W-:Y:S02]  /*0eb0*/  VIADDMNMX R4, R11.reuse, -R16.reuse, 0xb9600000, !PT ;  /* 0xb96000000b047446 */ /* 0x0c0fe40007800910 */
[----:B------:R-:W-:Y:S02]  /*0ec0*/  ISETP.GE.U32.AND P0, PT, R11, R16, PT ;  /* 0x000000100b00720c */ /* 0x000fe40003f06070 */
[----:B------:R-:W-:Y:S02]  /*0ed0*/  VIMNMX R4, PT, PT, R4, 0x46a00000, PT ;  /* 0x46a0000004047848 */ /* 0x000fe40003fe0100 */
[----:B------:R-:W-:-:S05]  /*0ee0*/  SEL R11, R12, 0x63400000, !P0 ;  /* 0x634000000c0b7807 */ /* 0x000fca0004000000 */
[----:B------:R-:W-:Y:S02]  /*0ef0*/  IMAD.IADD R11, R4, 0x1, -R11 ;  /* 0x00000001040b7824 */ /* 0x000fe400078e0a0b */
[----:B------:R-:W-:Y:S02]  /*0f00*/  IMAD.MOV.U32 R4, RZ, RZ, RZ ;  /* 0x000000ffff047224 */ /* 0x000fe400078e00ff */
[----:B------:R-:W-:-:S06]  /*0f10*/  VIADD R5, R11, 0x7fe00000 ;  /* 0x7fe000000b057836 */ /* 0x000fcc0000000000 */
[----:B------:R-:W-:-:S10]  /*0f20*/  DMUL R12, R14, R4 ;  /* 0x000000040e0c7228 */ /* 0x000fd40000000000 */
[----:B------:R-:W-:-:S13]  /*0f30*/  FSETP.GTU.AND P0, PT, |R13|, 1.469367938527859385e-39, PT ;  /* 0x001000000d00780b */ /* 0x000fda0003f0c200 */
[----:B------:R-:W-:Y:S05]  /*0f40*/  @P0 BRA `(.L_x_45) ;  /* 0x0000000000940947 */ /* 0x000fea0003800000 */
[----:B------:R-:W-:Y:S01]  /*0f50*/  DFMA R2, R14, -R2, R8 ;  /* 0x800000020e02722b */ /* 0x000fe20000000008 */
[----:B------:R-:W-:-:S09]  /*0f60*/  IMAD.MOV.U32 R4, RZ, RZ, RZ ;  /* 0x000000ffff047224 */ /* 0x000fd200078e00ff */
[C---:B------:R-:W-:Y:S02]  /*0f70*/  FSETP.NEU.AND P0, PT, R3.reuse, RZ, PT ;  /* 0x000000ff0300720b */ /* 0x040fe40003f0d000 */
[----:B------:R-:W-:-:S04]  /*0f80*/  LOP3.LUT R7, R3, 0x80000000, R7, 0x48, !PT ;  /* 0x8000000003077812 */ /* 0x000fc800078e4807 */
[----:B------:R-:W-:-:S07]  /*0f90*/  LOP3.LUT R5, R7, R5, RZ, 0xfc, !PT ;  /* 0x0000000507057212 */ /* 0x000fce00078efcff */
[----:B------:R-:W-:Y:S05]  /*0fa0*/  @!P0 BRA `(.L_x_45) ;  /* 0x00000000007c8947 */ /* 0x000fea0003800000 */
[----:B------:R-:W-:Y:S01]  /*0fb0*/  IMAD.MOV R3, RZ, RZ, -R11 ;  /* 0x000000ffff037224 */ /* 0x000fe200078e0a0b */
[----:B------:R-:W-:Y:S01]  /*0fc0*/  DMUL.RP R4, R14, R4 ;  /* 0x000000040e047228 */ /* 0x000fe20000008000 */
[----:B------:R-:W-:-:S06]  /*0fd0*/  IMAD.MOV.U32 R2, RZ, RZ, RZ ;  /* 0x000000ffff027224 */ /* 0x000fcc00078e00ff */
[----:B------:R-:W-:-:S03]  /*0fe0*/  DFMA R2, R12, -R2, R14 ;  /* 0x800000020c02722b */ /* 0x000fc6000000000e */
[----:B------:R-:W-:-:S03]  /*0ff0*/  LOP3.LUT R7, R5, R7, RZ, 0x3c, !PT ;  /* 0x0000000705077212 */ /* 0x000fc600078e3cff */
[----:B------:R-:W-:-:S04]  /*1000*/  IADD3 R2, PT, PT, -R11, -0x43300000, RZ ;  /* 0xbcd000000b027810 */ /* 0x000fc80007ffe1ff */
[----:B------:R-:W-:-:S04]  /*1010*/  FSETP.NEU.AND P0, PT, |R3|, R2, PT ;  /* 0x000000020300720b */ /* 0x000fc80003f0d200 */
[----:B------:R-:W-:Y:S02]  /*1020*/  FSEL R12, R4, R12, !P0 ;  /* 0x0000000c040c7208 */ /* 0x000fe40004000000 */
[----:B------:R-:W-:Y:S01]  /*1030*/  FSEL R13, R7, R13, !P0 ;  /* 0x0000000d070d7208 */ /* 0x000fe20004000000 */
[----:B------:R-:W-:Y:S06]  /*1040*/  BRA `(.L_x_45) ;  /* 0x0000000000547947 */ /* 0x000fec0003800000 */
.L_x_44:
[----:B------:R-:W-:-:S14]  /*1050*/  DSETP.NAN.AND P0, PT, R4, R4, PT ;  /* 0x000000040400722a */ /* 0x000fdc0003f08000 */
[----:B------:R-:W-:Y:S05]  /*1060*/  @P0 BRA `(.L_x_46) ;  /* 0x0000000000440947 */ /* 0x000fea0003800000 */
[----:B------:R-:W-:-:S14]  /*1070*/  DSETP.NAN.AND P0, PT, R6, R6, PT ;  /* 0x000000060600722a */ /* 0x000fdc0003f08000 */
[----:B------:R-:W-:Y:S05]  /*1080*/  @P0 BRA `(.L_x_47) ;  /* 0x0000000000300947 */ /* 0x000fea0003800000 */
[----:B------:R-:W-:Y:S01]  /*1090*/  ISETP.NE.AND P0, PT, R21, R20, PT ;  /* 0x000000141500720c */ /* 0x000fe20003f05270 */
[----:B------:R-:W-:Y:S02]  /*10a0*/  IMAD.MOV.U32 R12, RZ, RZ, 0x0 ;  /* 0x00000000ff0c7424 */ /* 0x000fe400078e00ff */
[----:B------:R-:W-:-:S10]  /*10b0*/  IMAD.MOV.U32 R13, RZ, RZ, -0x80000 ;  /* 0xfff80000ff0d7424 */ /* 0x000fd400078e00ff */
[----:B------:R-:W-:Y:S05]  /*10c0*/  @!P0 BRA `(.L_x_45) ;  /* 0x0000000000348947 */ /* 0x000fea0003800000 */
[----:B------:R-:W-:Y:S02]  /*10d0*/  ISETP.NE.AND P0, PT, R21, 0x7ff00000, PT ;  /* 0x7ff000001500780c */ /* 0x000fe40003f05270 */
[----:B------:R-:W-:Y:S02]  /*10e0*/  LOP3.LUT R13, R5, 0x80000000, R7, 0x48, !PT ;  /* 0x80000000050d7812 */ /* 0x000fe400078e4807 */
[----:B------:R-:W-:-:S13]  /*10f0*/  ISETP.EQ.OR P0, PT, R20, RZ, !P0 ;  /* 0x000000ff1400720c */ /* 0x000fda0004702670 */
[----:B------:R-:W-:Y:S01]  /*1100*/  @P0 LOP3.LUT R2, R13, 0x7ff00000, RZ, 0xfc, !PT ;  /* 0x7ff000000d020812 */ /* 0x000fe200078efcff */
[----:B------:R-:W-:Y:S02]  /*1110*/  @!P0 IMAD.MOV.U32 R12, RZ, RZ, RZ ;  /* 0x000000ffff0c8224 */ /* 0x000fe400078e00ff */
[----:B------:R-:W-:Y:S02]  /*1120*/  @P0 IMAD.MOV.U32 R12, RZ, RZ, RZ ;  /* 0x000000ffff0c0224 */ /* 0x000fe400078e00ff */
[----:B------:R-:W-:Y:S01]  /*1130*/  @P0 IMAD.MOV.U32 R13, RZ, RZ, R2 ;  /* 0x000000ffff0d0224 */ /* 0x000fe200078e0002 */
[----:B------:R-:W-:Y:S06]  /*1140*/  BRA `(.L_x_45) ;  /* 0x0000000000147947 */ /* 0x000fec0003800000 */
.L_x_47:
[----:B------:R-:W-:Y:S01]  /*1150*/  LOP3.LUT R13, R7, 0x80000, RZ, 0xfc, !PT ;  /* 0x00080000070d7812 */ /* 0x000fe200078efcff */
[----:B------:R-:W-:Y:S01]  /*1160*/  IMAD.MOV.U32 R12, RZ, RZ, R6 ;  /* 0x000000ffff0c7224 */ /* 0x000fe200078e0006 */
[----:B------:R-:W-:Y:S06]  /*1170*/  BRA `(.L_x_45) ;  /* 0x0000000000087947 */ /* 0x000fec0003800000 */
.L_x_46:
[----:B------:R-:W-:Y:S01]  /*1180*/  LOP3.LUT R13, R5, 0x80000, RZ, 0xfc, !PT ;  /* 0x00080000050d7812 */ /* 0x000fe200078efcff */
[----:B------:R-:W-:-:S07]  /*1190*/  IMAD.MOV.U32 R12, RZ, RZ, R4 ;  /* 0x000000ffff0c7224 */ /* 0x000fce00078e0004 */
.L_x_45:
[----:B------:R-:W-:Y:S05]  /*11a0*/  BSYNC.RECONVERGENT B1 ;  /* 0x0000000000017941 */ /* 0x000fea0003800200 */
.L_x_43:
[----:B------:R-:W-:Y:S02]  /*11b0*/  IMAD.MOV.U32 R11, RZ, RZ, 0x0 ;  /* 0x00000000ff0b7424 */ /* 0x000fe400078e00ff */
[----:B------:R-:W-:Y:S02]  /*11c0*/  IMAD.MOV.U32 R2, RZ, RZ, R12 ;  /* 0x000000ffff027224 */ /* 0x000fe400078e000c */
[----:B------:R-:W-:Y:S01]  /*11d0*/  IMAD.MOV.U32 R3, RZ, RZ, R13 ;  /* 0x000000ffff037224 */ /* 0x000fe200078e000d */
[----:B------:R-:W-:Y:S06]  /*11e0*/  RET.REL.NODEC R10 `(_Z7softmaxPdS_i) ;  /* 0xffffffec0a847950 */ /* 0x000fec0003c3ffff */
.L_x_48:
        /* <DEDUP_REMOVED lines=9> */
.L_x_49:


//--------------------- .nv.shared._Z20cross_entropy_kernelPdS_S_i --------------------------
	.section	.nv.shared._Z20cross_entropy_kernelPdS_S_i,"aw",@nobits
	.sectionflags	@""
	.align	16
	.zero		1024


//--------------------- .nv.shared.reserved.0     --------------------------
	.section	.nv.shared.reserved.0,"aw",@nobits
	.weak		__nv_reservedSMEM_offset_0_alias
	.size		__nv_reservedSMEM_offset_0_alias, 0, 64
	.other		__nv_reservedSMEM_offset_0_alias,@"STO_CUDA_RESERVED_SHARED STV_DEFAULT"
__nv_reservedSMEM_offset_0_alias:
	.zero		0
	.zero		64


//--------------------- .nv.shared._Z22backward_propagation_BPdS_i --------------------------
	.section	.nv.shared._Z22backward_propagation_BPdS_i,"aw",@nobits
	.sectionflags	@""
	.align	16
	.zero		1024


//--------------------- .nv.shared._Z22backward_propagation_WPdS_S_ii --------------------------
	.section	.nv.shared._Z22backward_propagation_WPdS_S_ii,"aw",@nobits
	.sectionflags	@""
	.align	16
	.zero		1024


//--------------------- .nv.shared._Z13compute_deltaPdS_S_S_ii --------------------------
	.section	.nv.shared._Z13compute_deltaPdS_S_S_ii,"aw",@nobits
	.sectionflags	@""
	.align	16
	.zero		1024


//--------------------- .nv.shared._Z14compute_delta3PdS_S_i --------------------------
	.section	.nv.shared._Z14compute_delta3PdS_S_i,"aw",@nobits
	.sectionflags	@""
	.align	16
	.zero		1024


//--------------------- .nv.shared._Z19forward_propagationPdS_S_S_ii --------------------------
	.section	.nv.shared._Z19forward_propagationPdS_S_S_ii,"aw",@nobits
	.sectionflags	@""
	.align	16
	.zero		1024


//--------------------- .nv.shared._Z4ReLUPdS_i   --------------------------
	.section	.nv.shared._Z4ReLUPdS_i,"aw",@nobits
	.sectionflags	@""
	.align	16
	.zero		1024


//--------------------- .nv.shared._Z7softmaxPdS_i --------------------------
	.section	.nv.shared._Z7softmaxPdS_i,"aw",@nobits
	.sectionflags	@""
	.align	16
	.zero		1024


//--------------------- .nv.constant0._Z20cross_entropy_kernelPdS_S_i --------------------------
	.section	.nv.constant0._Z20cross_entropy_kernelPdS_S_i,"a",@progbits
	.sectionflags	@""
	.align	4
.nv.constant0._Z20cross_entropy_kernelPdS_S_i:
	.zero		924


//--------------------- .nv.constant0._Z22backward_propagation_BPdS_i --------------------------
	.section	.nv.constant0._Z22backward_propagation_BPdS_i,"a",@progbits
	.sectionflags	@""
	.align	4
.nv.constant0._Z22backward_propagation_BPdS_i:
	.zero		916


//--------------------- .nv.constant0._Z22backward_propagation_WPdS_S_ii --------------------------
	.section	.nv.constant0._Z22backward_propagation_WPdS_S_ii,"a",@progbits
	.sectionflags	@""
	.align	4
.nv.constant0._Z22backward_propagation_WPdS_S_ii:
	.zero		928


//--------------------- .nv.constant0._Z13compute_deltaPdS_S_S_ii --------------------------
	.section	.nv.constant0._Z13compute_deltaPdS_S_S_ii,"a",@progbits
	.sectionflags	@""
	.align	4
.nv.constant0._Z13compute_deltaPdS_S_S_ii:
	.zero		936


//--------------------- .nv.constant0._Z14compute_delta3PdS_S_i --------------------------
	.section	.nv.constant0._Z14compute_delta3PdS_S_i,"a",@progbits
	.sectionflags	@""
	.align	4
.nv.constant0._Z14compute_delta3PdS_S_i:
	.zero		924


//--------------------- .nv.constant0._Z19forward_propagationPdS_S_S_ii --------------------------
	.section	.nv.constant0._Z19forward_propagationPdS_S_S_ii,"a",@progbits
	.sectionflags	@""
	.align	4
.nv.constant0._Z19forward_propagationPdS_S_S_ii:
	.zero		936


//--------------------- .nv.constant0._Z4ReLUPdS_i --------------------------
	.section	.nv.constant0._Z4ReLUPdS_i,"a",@progbits
	.sectionflags	@""
	.align	4
.nv.constant0._Z4ReLUPdS_i:
	.zero		916


//--------------------- .nv.constant0._Z7softmaxPdS_i --------------------------
	.section	.nv.constant0._Z7softmaxPdS_i,"a",@progbits
	.sectionflags	@""
	.align	4
.nv.constant0._Z7softmaxPdS_i:
	.zero		916


//--------------------- SYMBOLS --------------------------

	.type		.nv.reservedSmem.offset0,@object
	.size		.nv.reservedSmem.offset0,0x4
	.type		.nv.reservedSmem.cap,@object
	.size		.nv.reservedSmem.cap,0x4
